// auto-generated by cutlass_sweep.gemm — config: {"arch": "sm_90", "cluster_m": 1, "cluster_n": 1, "dtype": "int8", "dtype_b": "int8", "layout": "nt", "stages": 0, "tile_k": 128, "tile_m": 256, "tile_n": 240}
#include "cutlass/cutlass.h"
#include "cutlass/gemm/collective/collective_builder.hpp"
#include "cutlass/gemm/device/gemm_universal_adapter.h"
#include "cutlass/gemm/kernel/gemm_universal.hpp"
#include "cutlass/epilogue/collective/collective_builder.hpp"

using ElemA = int8_t;
using ElemB = int8_t;
using ElemCD = int8_t;
using Acc  = int32_t;
using TileShape    = cute::Shape<cute::_256, cute::_240, cute::_128>;
using ClusterShape = cute::Shape<cute::_1, cute::_1, cute::_1>;

using CollectiveEpilogue = typename cutlass::epilogue::collective::CollectiveBuilder<
    cutlass::arch::Sm90, cutlass::arch::OpClassTensorOp,
    TileShape, ClusterShape,
    cutlass::epilogue::collective::EpilogueTileAuto,
    Acc, Acc,
    ElemCD, cutlass::layout::RowMajor, 128 / cutlass::sizeof_bits<ElemCD>::value,
    ElemCD, cutlass::layout::RowMajor, 128 / cutlass::sizeof_bits<ElemCD>::value,
    cutlass::epilogue::collective::EpilogueScheduleAuto
  >::CollectiveOp;

using CollectiveMainloop = typename cutlass::gemm::collective::CollectiveBuilder<
    cutlass::arch::Sm90, cutlass::arch::OpClassTensorOp,
    ElemA, cutlass::layout::RowMajor, 128 / cutlass::sizeof_bits<ElemA>::value,
    ElemB, cutlass::layout::ColumnMajor, 128 / cutlass::sizeof_bits<ElemB>::value,
    Acc,
    TileShape, ClusterShape,
    cutlass::gemm::collective::StageCountAutoCarveout<static_cast<int>(sizeof(typename CollectiveEpilogue::SharedStorage))>,
    cutlass::gemm::collective::KernelScheduleAuto
  >::CollectiveOp;

using GemmKernel = cutlass::gemm::kernel::GemmUniversal<
    cute::Shape<int,int,int,int>,
    CollectiveMainloop,
    CollectiveEpilogue
>;
using Gemm = cutlass::gemm::device::GemmUniversalAdapter<GemmKernel>;

// Force the device kernel symbol into the cubin without needing a host main.
auto* _anchor = &cutlass::device_kernel<GemmKernel>;


// ===== COMPILED SASS (sm_90a) =====

	.target	sm_90a

	.elftype	@"ET_EXEC"


//--------------------- .note.nv.tkinfo           --------------------------
	.section	.note.nv.tkinfo,"",@"SHT_NOTE"
	.sectionflags	@"SHF_NOTE_NV_TKINFO"
	.tkinfo
        /*0018*/ 	.word	0x00000002
        /*0030*/ 	.string	""
        /*0030*/ 	.string	"ptxas"
        /*0030*/ 	.string	"Cuda compilation tools, release 13.0, V13.0.88"
        /*0030*/ 	.string	"Build cuda_13.0.r13.0/compiler.36424714_0"
        /*0030*/ 	.string	"-arch sm_90a -m 64 "



//--------------------- .note.nv.cuinfo           --------------------------
	.section	.note.nv.cuinfo,"",@"SHT_NOTE"
	.sectionflags	@"SHF_NOTE_NV_CUINFO"
        /*0018*/ 	.short	0x0002
        /*001a*/ 	.short	0x005a
        /*001c*/ 	.short	0x0082
	.zero		2


//--------------------- .nv.info                  --------------------------
	.section	.nv.info,"",@"SHT_CUDA_INFO"
	.align	4


	//----- nvinfo : EIATTR_REGCOUNT
	.align		4
        /*0000*/ 	.byte	0x04, 0x2f
        /*0002*/ 	.short	(.L_15 - .L_14)
	.align		4
.L_14:
        /*0004*/ 	.word	index@(_ZN7cutlass13device_kernelINS_4gemm6kernel13GemmUniversalIN4cute5tupleIJiiiiEEENS1_10collective13CollectiveMmaINS1_34MainloopSm90TmaGmmaWarpSpecializedILi3ENS5_IJNS4_1CILi1EEESB_SB_EEENS1_35KernelTmaWarpSpecializedCooperativeEEENS5_IJNSA_ILi256EEENSA_ILi240EEENSA_ILi128EEEEEEaNS5_IJlSB_lEEEaSJ_NS4_8TiledMMAINS4_8MMA_AtomIJNS4_4SM904GMMA26MMA_64x16x32_S32S8S8_SS_TNEEEENS4_6LayoutINS5_IJNSA_ILi2EEESB_SB_EEENS5_IJSB_NSA_ILi0EEEST_EEEEENS5_IJNS4_10UnderscoreESW_SW_EEEEENS4_13SM90_TMA_LOADENS4_14ComposedLayoutINS4_7SwizzleILi3ELi4ELi3EEENS4_18smem_ptr_flag_bitsILi8EEENSQ_INS5_IJNSA_ILi8EEESH_EEENS5_IJSH_SB_EEEEEEEvNS4_8identityESZ_S19_vS1A_EENS_8epilogue10collective6detail29Sm90TmaWarpSpecializedAdapterINS1D_15DefaultEpilogueIaSJ_SJ_NS1C_6thread17LinearCombinationIaLi1EiiLNS1H_9ScaleType4KindE0ELNS_15FloatRoundStyleE2EaEENS1_15EpilogueDefaultEEEEEvvEEEEvNT_6ParamsE)
        /*0008*/ 	.word	0x000000a8


	//----- nvinfo : EIATTR_FRAME_SIZE
	.align		4
.L_15:
        /*000c*/ 	.byte	0x04, 0x11
        /*000e*/ 	.short	(.L_17 - .L_16)
	.align		4
.L_16:
        /*0010*/ 	.word	index@(_ZN7cutlass13device_kernelINS_4gemm6kernel13GemmUniversalIN4cute5tupleIJiiiiEEENS1_10collective13CollectiveMmaINS1_34MainloopSm90TmaGmmaWarpSpecializedILi3ENS5_IJNS4_1CILi1EEESB_SB_EEENS1_35KernelTmaWarpSpecializedCooperativeEEENS5_IJNSA_ILi256EEENSA_ILi240EEENSA_ILi128EEEEEEaNS5_IJlSB_lEEEaSJ_NS4_8TiledMMAINS4_8MMA_AtomIJNS4_4SM904GMMA26MMA_64x16x32_S32S8S8_SS_TNEEEENS4_6LayoutINS5_IJNSA_ILi2EEESB_SB_EEENS5_IJSB_NSA_ILi0EEEST_EEEEENS5_IJNS4_10UnderscoreESW_SW_EEEEENS4_13SM90_TMA_LOADENS4_14ComposedLayoutINS4_7SwizzleILi3ELi4ELi3EEENS4_18smem_ptr_flag_bitsILi8EEENSQ_INS5_IJNSA_ILi8EEESH_EEENS5_IJSH_SB_EEEEEEEvNS4_8identityESZ_S19_vS1A_EENS_8epilogue10collective6detail29Sm90TmaWarpSpecializedAdapterINS1D_15DefaultEpilogueIaSJ_SJ_NS1C_6thread17LinearCombinationIaLi1EiiLNS1H_9ScaleType4KindE0ELNS_15FloatRoundStyleE2EaEENS1_15EpilogueDefaultEEEEEvvEEEEvNT_6ParamsE)
        /*0014*/ 	.word	0x00000248


	//----- nvinfo : EIATTR_MIN_STACK_SIZE
	.align		4
.L_17:
        /*0018*/ 	.byte	0x04, 0x12
        /*001a*/ 	.short	(.L_19 - .L_18)
	.align		4
.L_18:
        /*001c*/ 	.word	index@(_ZN7cutlass13device_kernelINS_4gemm6kernel13GemmUniversalIN4cute5tupleIJiiiiEEENS1_10collective13CollectiveMmaINS1_34MainloopSm90TmaGmmaWarpSpecializedILi3ENS5_IJNS4_1CILi1EEESB_SB_EEENS1_35KernelTmaWarpSpecializedCooperativeEEENS5_IJNSA_ILi256EEENSA_ILi240EEENSA_ILi128EEEEEEaNS5_IJlSB_lEEEaSJ_NS4_8TiledMMAINS4_8MMA_AtomIJNS4_4SM904GMMA26MMA_64x16x32_S32S8S8_SS_TNEEEENS4_6LayoutINS5_IJNSA_ILi2EEESB_SB_EEENS5_IJSB_NSA_ILi0EEEST_EEEEENS5_IJNS4_10UnderscoreESW_SW_EEEEENS4_13SM90_TMA_LOADENS4_14ComposedLayoutINS4_7SwizzleILi3ELi4ELi3EEENS4_18smem_ptr_flag_bitsILi8EEENSQ_INS5_IJNSA_ILi8EEESH_EEENS5_IJSH_SB_EEEEEEEvNS4_8identityESZ_S19_vS1A_EENS_8epilogue10collective6detail29Sm90TmaWarpSpecializedAdapterINS1D_15DefaultEpilogueIaSJ_SJ_NS1C_6thread17LinearCombinationIaLi1EiiLNS1H_9ScaleType4KindE0ELNS_15FloatRoundStyleE2EaEENS1_15EpilogueDefaultEEEEEvvEEEEvNT_6ParamsE)
        /*0020*/ 	.word	0x00000248
.L_19:


//--------------------- .nv.compat                --------------------------
	.section	.nv.compat,"",@"SHT_CUDA_COMPAT_INFO"
	.align	4
        /*0000*/ 	.byte	0x02, 0x09, 0x01, 0x00, 0x02, 0x02, 0x04, 0x00, 0x02, 0x05, 0x05, 0x00, 0x03, 0x07, 0x01, 0x01
        /*0010*/ 	.byte	0x02, 0x03, 0x01, 0x00, 0x02, 0x06, 0x01, 0x00, 0x04, 0x0b, 0x08, 0x00, 0x00, 0x00, 0x00, 0x00
        /*0020*/ 	.byte	0x00, 0x00, 0x00, 0x00


//--------------------- .nv.info._ZN7cutlass13device_kernelINS_4gemm6kernel13GemmUniversalIN4cute5tupleIJiiiiEEENS1_10collective13CollectiveMmaINS1_34MainloopSm90TmaGmmaWarpSpecializedILi3ENS5_IJNS4_1CILi1EEESB_SB_EEENS1_35KernelTmaWarpSpecializedCooperativeEEENS5_IJNSA_ILi256EEENSA_ILi240EEENSA_ILi128EEEEEEaNS5_IJlSB_lEEEaSJ_NS4_8TiledMMAINS4_8MMA_AtomIJNS4_4SM904GMMA26MMA_64x16x32_S32S8S8_SS_TNEEEENS4_6LayoutINS5_IJNSA_ILi2EEESB_SB_EEENS5_IJSB_NSA_ILi0EEEST_EEEEENS5_IJNS4_10UnderscoreESW_SW_EEEEENS4_13SM90_TMA_LOADENS4_14ComposedLayoutINS4_7SwizzleILi3ELi4ELi3EEENS4_18smem_ptr_flag_bitsILi8EEENSQ_INS5_IJNSA_ILi8EEESH_EEENS5_IJSH_SB_EEEEEEEvNS4_8identityESZ_S19_vS1A_EENS_8epilogue10collective6detail29Sm90TmaWarpSpecializedAdapterINS1D_15DefaultEpilogueIaSJ_SJ_NS1C_6thread17LinearCombinationIaLi1EiiLNS1H_9ScaleType4KindE0ELNS_15FloatRoundStyleE2EaEENS1_15EpilogueDefaultEEEEEvvEEEEvNT_6ParamsE --------------------------
	.section	.nv.info._ZN7cutlass13device_kernelINS_4gemm6kernel13GemmUniversalIN4cute5tupleIJiiiiEEENS1_10collective13CollectiveMmaINS1_34MainloopSm90TmaGmmaWarpSpecializedILi3ENS5_IJNS4_1CILi1EEESB_SB_EEENS1_35KernelTmaWarpSpecializedCooperativeEEENS5_IJNSA_ILi256EEENSA_ILi240EEENSA_ILi128EEEEEEaNS5_IJlSB_lEEEaSJ_NS4_8TiledMMAINS4_8MMA_AtomIJNS4_4SM904GMMA26MMA_64x16x32_S32S8S8_SS_TNEEEENS4_6LayoutINS5_IJNSA_ILi2EEESB_SB_EEENS5_IJSB_NSA_ILi0EEEST_EEEEENS5_IJNS4_10UnderscoreESW_SW_EEEEENS4_13SM90_TMA_LOADENS4_14ComposedLayoutINS4_7SwizzleILi3ELi4ELi3EEENS4_18smem_ptr_flag_bitsILi8EEENSQ_INS5_IJNSA_ILi8EEESH_EEENS5_IJSH_SB_EEEEEEEvNS4_8identityESZ_S19_vS1A_EENS_8epilogue10collective6detail29Sm90TmaWarpSpecializedAdapterINS1D_15DefaultEpilogueIaSJ_SJ_NS1C_6thread17LinearCombinationIaLi1EiiLNS1H_9ScaleType4KindE0ELNS_15FloatRoundStyleE2EaEENS1_15EpilogueDefaultEEEEEvvEEEEvNT_6ParamsE,"",@"SHT_CUDA_INFO"
	.sectionflags	@""
	.align	4


	//----- nvinfo : EIATTR_CUDA_API_VERSION
	.align		4
        /*0000*/ 	.byte	0x04, 0x37
        /*0002*/ 	.short	(.L_21 - .L_20)
.L_20:
        /*0004*/ 	.word	0x00000082


	//----- nvinfo : EIATTR_KPARAM_INFO
	.align		4
.L_21:
        /*0008*/ 	.byte	0x04, 0x17
        /*000a*/ 	.short	(.L_23 - .L_22)
.L_22:
        /*000c*/ 	.word	0x00000000
        /*0010*/ 	.short	0x0000
        /*0012*/ 	.short	0x0070
        /*0014*/ 	.byte	0x00, 0xf0, 0x01, 0x10


	//----- nvinfo : EIATTR_SPARSE_MMA_MASK
	.align		4
.L_23:
        /*0018*/ 	.byte	0x03, 0x50
        /*001a*/ 	.short	0x0000


	//----- nvinfo : EIATTR_MAXREG_COUNT
	.align		4
        /*001c*/ 	.byte	0x03, 0x1b
        /*001e*/ 	.short	0x00a8


	//----- nvinfo : EIATTR_NUM_BARRIERS
	.align		4
        /*0020*/ 	.byte	0x02, 0x4c
        /*0022*/ 	.byte	0x01
	.zero		1


	//----- nvinfo : EIATTR_EXTERNS
	.align		4
        /*0024*/ 	.byte	0x04, 0x0f
        /*0026*/ 	.short	(.L_25 - .L_24)


	//   ....[0]....
	.align		4
.L_24:
        /*0028*/ 	.word	index@(__assertfail)


	//----- nvinfo : EIATTR_ANNOTATIONS
	.align		4
.L_25:
        /*002c*/ 	.byte	0x04, 0x55
        /*002e*/ 	.short	(.L_27 - .L_26)


	//   ....[0]....
.L_26:
        /*0030*/ 	.word	0x00000001
        /*0034*/ 	.byte	0x50, 0x02, 0x00, 0x00, 0x01, 0x00, 0x00, 0x00, 0xc0, 0x04, 0x00, 0x00, 0x01, 0x00, 0x00, 0x00
        /* <DEDUP_REMOVED lines=196> */
        /*0c84*/ 	.byte	0xa0, 0x97, 0x01, 0x00, 0x01, 0x00, 0x00, 0x00, 0xf0, 0x9d, 0x01, 0x00


	//----- nvinfo : EIATTR_MERCURY_ISA_VERSION
	.align		4
.L_27:
        /*0c90*/ 	.byte	0x03, 0x5f
        /*0c92*/ 	.short	0x0101


	//----- nvinfo : EIATTR_INT_WARP_WIDE_INSTR_OFFSETS
	.align		4
        /*0c94*/ 	.byte	0x04, 0x31
        /*0c96*/ 	.short	(.L_29 - .L_28)


	//   ....[0]....
.L_28:
        /*0c98*/ 	.word	0x00000520


	//   ....[1]....
        /*0c9c*/ 	.word	0x00000530


	//   ....[2]....
        /*0ca0*/ 	.word	0x000005c0


	//----- nvinfo : EIATTR_COOP_GROUP_MASK_REGIDS
	.align		4
.L_29:
        /*0ca4*/ 	.byte	0x04, 0x29
        /*0ca6*/ 	.short	(.L_31 - .L_30)


	//   ....[0]....
.L_30:
        /*0ca8*/ 	.word	0xffffffff


	//   ....[1]....
        /*0cac*/ 	.word	0xffffffff


	//   ....[2]....
        /*0cb0*/ 	.word	0xffffffff


	//   ....[3]....
        /*0cb4*/ 	.word	0xffffffff


	//   ....[4]....
        /*0cb8*/ 	.word	0xffffffff


	//----- nvinfo : EIATTR_COOP_GROUP_INSTR_OFFSETS
	.align		4
.L_31:
        /*0cbc*/ 	.byte	0x04, 0x28
        /*0cbe*/ 	.short	(.L_33 - .L_32)


	//   ....[0]....
.L_32:
        /*0cc0*/ 	.word	0x00000070


	//   ....[1]....
        /*0cc4*/ 	.word	0x00000080


	//   ....[2]....
        /*0cc8*/ 	.word	0x000001a0


	//   ....[3]....
        /*0ccc*/ 	.word	0x000003b0


	//   ....[4]....
        /*0cd0*/ 	.word	0x000012c0


	//----- nvinfo : EIATTR_REG_RECONFIG
	.align		4
.L_33:
        /*0cd4*/ 	.byte	0x01, 0x54
	.zero		2


	//----- nvinfo : EIATTR_SYSCALL_OFFSETS
	.align		4
        /*0cd8*/ 	.byte	0x04, 0x46
        /*0cda*/ 	.short	(.L_35 - .L_34)


	//   ....[0]....
.L_34:
        /*0cdc*/ 	.word	0x00001490


	//----- nvinfo : EIATTR_MBARRIER_INSTR_OFFSETS
	.align		4
.L_35:
        /*0ce0*/ 	.byte	0x04, 0x39
        /*0ce2*/ 	.short	(.L_37 - .L_36)


	//   ....[0]....
.L_36:
        /*0ce4*/ 	.word	0x00000340
        /*0ce8*/ 	.word	0x000000ff
        /*0cec*/ 	.word	0x00000000
        /*0cf0*/ 	.short	0x0100
        /*0cf2*/ 	.byte	0x08
	.zero		1


	//   ....[1]....
        /*0cf4*/ 	.word	0x00000350
        /*0cf8*/ 	.word	0x000000ff
        /*0cfc*/ 	.word	0x00000018
        /*0d00*/ 	.short	0x0100
        /*0d02*/ 	.byte	0x08
	.zero		1


	//   ....[2]....
        /*0d04*/ 	.word	0x00000360
        /*0d08*/ 	.word	0x000000ff
        /*0d0c*/ 	.word	0x00000008
        /*0d10*/ 	.short	0x0100
        /*0d12*/ 	.byte	0x08
	.zero		1


	//   ....[3]....
        /*0d14*/ 	.word	0x00000370
        /*0d18*/ 	.word	0x000000ff
        /*0d1c*/ 	.word	0x00000020
        /*0d20*/ 	.short	0x0100
        /*0d22*/ 	.byte	0x08
	.zero		1


	//   ....[4]....
        /*0d24*/ 	.word	0x00000380
        /*0d28*/ 	.word	0x000000ff
        /*0d2c*/ 	.word	0x00000010
        /*0d30*/ 	.short	0x0100
        /*0d32*/ 	.byte	0x08
	.zero		1


	//   ....[5]....
        /*0d34*/ 	.word	0x00000390
        /*0d38*/ 	.word	0x000000ff
        /*0d3c*/ 	.word	0x00000028
        /*0d40*/ 	.short	0x0100
        /*0d42*/ 	.byte	0x08
	.zero		1


	//   ....[6]....
        /*0d44*/ 	.word	0x00000640
        /*0d48*/ 	.word	0x000000ff
        /*0d4c*/ 	.word	0x00000040
        /*0d50*/ 	.short	0x0100
        /*0d52*/ 	.byte	0x10
	.zero		1


	//   ....[7]....
        /*0d54*/ 	.word	0x000006e0
        /*0d58*/ 	.word	0x000000ff
        /*0d5c*/ 	.word	0x00000048
        /*0d60*/ 	.short	0x0100
        /*0d62*/ 	.byte	0x10
	.zero		1


	//   ....[8]....
        /*0d64*/ 	.word	0x000015d0
        /*0d68*/ 	.word	0x00000003
        /*0d6c*/ 	.word	0x00000000
        /*0d70*/ 	.short	0x010a
        /*0d72*/ 	.byte	0x3f
	.zero		1


	//   ....[9]....
        /*0d74*/ 	.word	0x00001610
        /*0d78*/ 	.word	0x00000003
        /*0d7c*/ 	.word	0x00000000
        /*0d80*/ 	.short	0x010a
        /*0d82*/ 	.byte	0x3f
	.zero		1


	//   ....[10]....
        /*0d84*/ 	.word	0x00005b60
        /*0d88*/ 	.word	0x00000004
        /*0d8c*/ 	.word	0x00000000
        /*0d90*/ 	.short	0x010a
        /*0d92*/ 	.byte	0x3f
	.zero		1


	//   ....[11]....
        /*0d94*/ 	.word	0x00005ba0
        /*0d98*/ 	.word	0x00000004
        /*0d9c*/ 	.word	0x00000000
        /*0da0*/ 	.short	0x010a
        /*0da2*/ 	.byte	0x3f
	.zero		1


	//   ....[12]....
        /*0da4*/ 	.word	0x00009ef0
        /*0da8*/ 	.word	0x00000004
        /*0dac*/ 	.word	0x00000000
        /*0db0*/ 	.short	0x0101
        /*0db2*/ 	.byte	0x3f
	.zero		1


	//   ....[13]....
        /*0db4*/ 	.word	0x0000a1c0
        /*0db8*/ 	.word	0x00000000
        /*0dbc*/ 	.word	0x00000000
        /*0dc0*/ 	.short	0x0101
        /*0dc2*/ 	.byte	0x3f
	.zero		1


	//   ....[14]....
        /*0dc4*/ 	.word	0x000192f0
        /*0dc8*/ 	.word	0x0000000c
        /*0dcc*/ 	.word	0x00000018
        /*0dd0*/ 	.short	0x010a
        /*0dd2*/ 	.byte	0x3f
	.zero		1


	//   ....[15]....
        /*0dd4*/ 	.word	0x00019670
        /*0dd8*/ 	.word	0x00000002
        /*0ddc*/ 	.word	0x00000048
        /*0de0*/ 	.short	0x0101
        /*0de2*/ 	.byte	0x3f
	.zero		1


	//   ....[16]....
        /*0de4*/ 	.word	0x00019ec0
        /*0de8*/ 	.word	0x00000005
        /*0dec*/ 	.word	0x00000000
        /*0df0*/ 	.short	0x010a
        /*0df2*/ 	.byte	0x3f
	.zero		1


	//   ....[17]....
        /*0df4*/ 	.word	0x00019f50
        /*0df8*/ 	.word	0x00000007
        /*0dfc*/ 	.word	0x00000000
        /*0e00*/ 	.short	0x010a
        /*0e02*/ 	.byte	0x3f
	.zero		1


	//   ....[18]....
        /*0e04*/ 	.word	0x00019fe0
        /*0e08*/ 	.word	0x00000003
        /*0e0c*/ 	.word	0x00000000
        /*0e10*/ 	.short	0x010a
        /*0e12*/ 	.byte	0x3f
	.zero		1


	//   ....[19]....
        /*0e14*/ 	.word	0x0001a040
        /*0e18*/ 	.word	0x00000003
        /*0e1c*/ 	.word	0x00000000
        /*0e20*/ 	.short	0x010a
        /*0e22*/ 	.byte	0x3f
	.zero		1


	//   ....[20]....
        /*0e24*/ 	.word	0x0001a090
        /*0e28*/ 	.word	0x00000004
        /*0e2c*/ 	.word	0x00000000
        /*0e30*/ 	.short	0x010a
        /*0e32*/ 	.byte	0x3f
	.zero		1


	//   ....[21]....
        /*0e34*/ 	.word	0x0001a160
        /*0e38*/ 	.word	0x0000000c
        /*0e3c*/ 	.word	0x00000018
        /*0e40*/ 	.short	0x010a
        /*0e42*/ 	.byte	0x3f
	.zero		1


	//   ....[22]....
        /*0e44*/ 	.word	0x0001a230
        /*0e48*/ 	.word	0x00000005
        /*0e4c*/ 	.word	0x00000000
        /*0e50*/ 	.short	0x010a
        /*0e52*/ 	.byte	0x3f
	.zero		1


	//   ....[23]....
        /*0e54*/ 	.word	0x0001a280
        /*0e58*/ 	.word	0x00000007
        /*0e5c*/ 	.word	0x00000000
        /*0e60*/ 	.short	0x010a
        /*0e62*/ 	.byte	0x3f
	.zero		1


	//----- nvinfo : EIATTR_NUM_MBARRIERS
	.align		4
.L_37:
        /*0e64*/ 	.byte	0x03, 0x38
        /*0e66*/ 	.short	0x0008


	//----- nvinfo : EIATTR_EXIT_INSTR_OFFSETS
	.align		4
        /*0e68*/ 	.byte	0x04, 0x1c
        /*0e6a*/ 	.short	(.L_39 - .L_38)


	//   ....[0]....
.L_38:
        /*0e6c*/ 	.word	0x00000740


	//   ....[1]....
        /*0e70*/ 	.word	0x00001180


	//   ....[2]....
        /*0e74*/ 	.word	0x00018830


	//   ....[3]....
        /*0e78*/ 	.word	0x00018f60


	//   ....[4]....
        /*0e7c*/ 	.word	0x0001a030


	//----- nvinfo : EIATTR_MAX_THREADS
	.align		4
.L_39:
        /*0e80*/ 	.byte	0x04, 0x05
        /*0e82*/ 	.short	(.L_41 - .L_40)
.L_40:
        /*0e84*/ 	.word	0x00000180
        /*0e88*/ 	.word	0x00000001
        /*0e8c*/ 	.word	0x00000001


	//----- nvinfo : EIATTR_CRS_STACK_SIZE
	.align		4
.L_41:
        /*0e90*/ 	.byte	0x04, 0x1e
        /*0e92*/ 	.short	(.L_43 - .L_42)
.L_42:
        /*0e94*/ 	.word	0x00000000


	//----- nvinfo : EIATTR_CBANK_PARAM_SIZE
	.align		4
.L_43:
        /*0e98*/ 	.byte	0x03, 0x19
        /*0e9a*/ 	.short	0x0470


	//----- nvinfo : EIATTR_PARAM_CBANK
	.align		4
        /*0e9c*/ 	.byte	0x04, 0x0a
        /*0e9e*/ 	.short	(.L_45 - .L_44)
	.align		4
.L_44:
        /*0ea0*/ 	.word	index@(.nv.constant0._ZN7cutlass13device_kernelINS_4gemm6kernel13GemmUniversalIN4cute5tupleIJiiiiEEENS1_10collective13CollectiveMmaINS1_34MainloopSm90TmaGmmaWarpSpecializedILi3ENS5_IJNS4_1CILi1EEESB_SB_EEENS1_35KernelTmaWarpSpecializedCooperativeEEENS5_IJNSA_ILi256EEENSA_ILi240EEENSA_ILi128EEEEEEaNS5_IJlSB_lEEEaSJ_NS4_8TiledMMAINS4_8MMA_AtomIJNS4_4SM904GMMA26MMA_64x16x32_S32S8S8_SS_TNEEEENS4_6LayoutINS5_IJNSA_ILi2EEESB_SB_EEENS5_IJSB_NSA_ILi0EEEST_EEEEENS5_IJNS4_10UnderscoreESW_SW_EEEEENS4_13SM90_TMA_LOADENS4_14ComposedLayoutINS4_7SwizzleILi3ELi4ELi3EEENS4_18smem_ptr_flag_bitsILi8EEENSQ_INS5_IJNSA_ILi8EEESH_EEENS5_IJSH_SB_EEEEEEEvNS4_8identityESZ_S19_vS1A_EENS_8epilogue10collective6detail29Sm90TmaWarpSpecializedAdapterINS1D_15DefaultEpilogueIaSJ_SJ_NS1C_6thread17LinearCombinationIaLi1EiiLNS1H_9ScaleType4KindE0ELNS_15FloatRoundStyleE2EaEENS1_15EpilogueDefaultEEEEEvvEEEEvNT_6ParamsE)
        /*0ea4*/ 	.short	0x0210
        /*0ea6*/ 	.short	0x0470


	//----- nvinfo : EIATTR_SW_WAR
	.align		4
.L_45:
        /*0ea8*/ 	.byte	0x04, 0x36
        /*0eaa*/ 	.short	(.L_47 - .L_46)
.L_46:
        /*0eac*/ 	.word	0x00000008
.L_47:


//--------------------- .nv.callgraph             --------------------------
	.section	.nv.callgraph,"",@"SHT_CUDA_CALLGRAPH"
	.align	4
	.sectionentsize	8
	.align		4
        /*0000*/ 	.word	0x00000000
	.align		4
        /*0004*/ 	.word	0xffffffff
	.align		4
        /*0008*/ 	.word	index@(_ZN7cutlass13device_kernelINS_4gemm6kernel13GemmUniversalIN4cute5tupleIJiiiiEEENS1_10collective13CollectiveMmaINS1_34MainloopSm90TmaGmmaWarpSpecializedILi3ENS5_IJNS4_1CILi1EEESB_SB_EEENS1_35KernelTmaWarpSpecializedCooperativeEEENS5_IJNSA_ILi256EEENSA_ILi240EEENSA_ILi128EEEEEEaNS5_IJlSB_lEEEaSJ_NS4_8TiledMMAINS4_8MMA_AtomIJNS4_4SM904GMMA26MMA_64x16x32_S32S8S8_SS_TNEEEENS4_6LayoutINS5_IJNSA_ILi2EEESB_SB_EEENS5_IJSB_NSA_ILi0EEEST_EEEEENS5_IJNS4_10UnderscoreESW_SW_EEEEENS4_13SM90_TMA_LOADENS4_14ComposedLayoutINS4_7SwizzleILi3ELi4ELi3EEENS4_18smem_ptr_flag_bitsILi8EEENSQ_INS5_IJNSA_ILi8EEESH_EEENS5_IJSH_SB_EEEEEEEvNS4_8identityESZ_S19_vS1A_EENS_8epilogue10collective6detail29Sm90TmaWarpSpecializedAdapterINS1D_15DefaultEpilogueIaSJ_SJ_NS1C_6thread17LinearCombinationIaLi1EiiLNS1H_9ScaleType4KindE0ELNS_15FloatRoundStyleE2EaEENS1_15EpilogueDefaultEEEEEvvEEEEvNT_6ParamsE)
	.align		4
        /*000c*/ 	.word	index@(__assertfail)
	.align		4
        /*0010*/ 	.word	0x00000000
	.align		4
        /*0014*/ 	.word	0xfffffffe
	.align		4
        /*0018*/ 	.word	0x00000000
	.align		4
        /*001c*/ 	.word	0xfffffffd
	.align		4
        /*0020*/ 	.word	0x00000000
	.align		4
        /*0024*/ 	.word	0xfffffffc


//--------------------- .nv.constant4             --------------------------
	.section	.nv.constant4,"a",@progbits
	.align	8
	.align		8
.nv.constant4:
        /*0000*/ 	.dword	__assertfail
	.align		8
        /*0008*/ 	.dword	__unnamed_1
	.align		8
        /*0010*/ 	.dword	_ZN40_INTERNAL_3b4ab650_4_k_cu_ea431c0f_157744cuda3std3__45__cpo5beginE
	.align		8
        /*0018*/ 	.dword	_ZN40_INTERNAL_3b4ab650_4_k_cu_ea431c0f_157744cuda3std3__45__cpo3endE
	.align		8
        /*0020*/ 	.dword	_ZN40_INTERNAL_3b4ab650_4_k_cu_ea431c0f_157744cuda3std3__45__cpo6cbeginE
	.align		8
        /*0028*/ 	.dword	_ZN40_INTERNAL_3b4ab650_4_k_cu_ea431c0f_157744cuda3std3__45__cpo4cendE
	.align		8
        /*0030*/ 	.dword	_ZN40_INTERNAL_3b4ab650_4_k_cu_ea431c0f_157744cuda3std3__442_GLOBAL__N__3b4ab650_4_k_cu_ea431c0f_157746ignoreE
	.align		8
        /*0038*/ 	.dword	_ZN40_INTERNAL_3b4ab650_4_k_cu_ea431c0f_157744cuda3std3__419piecewise_constructE
	.align		8
        /*0040*/ 	.dword	_ZN40_INTERNAL_3b4ab650_4_k_cu_ea431c0f_157744cuda3std3__48in_placeE
	.align		8
        /*0048*/ 	.dword	_ZN40_INTERNAL_3b4ab650_4_k_cu_ea431c0f_157744cuda3std6ranges3__45__cpo4swapE
	.align		8
        /*0050*/ 	.dword	_ZN40_INTERNAL_3b4ab650_4_k_cu_ea431c0f_157744cuda3std6ranges3__45__cpo9iter_moveE
	.align		8
        /*0058*/ 	.dword	_ZN40_INTERNAL_3b4ab650_4_k_cu_ea431c0f_157744cute7productE
	.align		8
        /*0060*/ 	.dword	_ZN40_INTERNAL_3b4ab650_4_k_cu_ea431c0f_157744cute1_E
	.align		8
        /*0068*/ 	.dword	$str$22
	.align		8
        /*0070*/ 	.dword	$str$23


//--------------------- .text._ZN7cutlass13device_kernelINS_4gemm6kernel13GemmUniversalIN4cute5tupleIJiiiiEEENS1_10collective13CollectiveMmaINS1_34MainloopSm90TmaGmmaWarpSpecializedILi3ENS5_IJNS4_1CILi1EEESB_SB_EEENS1_35KernelTmaWarpSpecializedCooperativeEEENS5_IJNSA_ILi256EEENSA_ILi240EEENSA_ILi128EEEEEEaNS5_IJlSB_lEEEaSJ_NS4_8TiledMMAINS4_8MMA_AtomIJNS4_4SM904GMMA26MMA_64x16x32_S32S8S8_SS_TNEEEENS4_6LayoutINS5_IJNSA_ILi2EEESB_SB_EEENS5_IJSB_NSA_ILi0EEEST_EEEEENS5_IJNS4_10UnderscoreESW_SW_EEEEENS4_13SM90_TMA_LOADENS4_14ComposedLayoutINS4_7SwizzleILi3ELi4ELi3EEENS4_18smem_ptr_flag_bitsILi8EEENSQ_INS5_IJNSA_ILi8EEESH_EEENS5_IJSH_SB_EEEEEEEvNS4_8identityESZ_S19_vS1A_EENS_8epilogue10collective6detail29Sm90TmaWarpSpecializedAdapterINS1D_15DefaultEpilogueIaSJ_SJ_NS1C_6thread17LinearCombinationIaLi1EiiLNS1H_9ScaleType4KindE0ELNS_15FloatRoundStyleE2EaEENS1_15EpilogueDefaultEEEEEvvEEEEvNT_6ParamsE --------------------------
	.section	.text._ZN7cutlass13device_kernelINS_4gemm6kernel13GemmUniversalIN4cute5tupleIJiiiiEEENS1_10collective13CollectiveMmaINS1_34MainloopSm90TmaGmmaWarpSpecializedILi3ENS5_IJNS4_1CILi1EEESB_SB_EEENS1_35KernelTmaWarpSpecializedCooperativeEEENS5_IJNSA_ILi256EEENSA_ILi240EEENSA_ILi128EEEEEEaNS5_IJlSB_lEEEaSJ_NS4_8TiledMMAINS4_8MMA_AtomIJNS4_4SM904GMMA26MMA_64x16x32_S32S8S8_SS_TNEEEENS4_6LayoutINS5_IJNSA_ILi2EEESB_SB_EEENS5_IJSB_NSA_ILi0EEEST_EEEEENS5_IJNS4_10UnderscoreESW_SW_EEEEENS4_13SM90_TMA_LOADENS4_14ComposedLayoutINS4_7SwizzleILi3ELi4ELi3EEENS4_18smem_ptr_flag_bitsILi8EEENSQ_INS5_IJNSA_ILi8EEESH_EEENS5_IJSH_SB_EEEEEEEvNS4_8identityESZ_S19_vS1A_EENS_8epilogue10collective6detail29Sm90TmaWarpSpecializedAdapterINS1D_15DefaultEpilogueIaSJ_SJ_NS1C_6thread17LinearCombinationIaLi1EiiLNS1H_9ScaleType4KindE0ELNS_15FloatRoundStyleE2EaEENS1_15EpilogueDefaultEEEEEvvEEEEvNT_6ParamsE,"ax",@progbits
	.align	128
.text._ZN7cutlass13device_kernelINS_4gemm6kernel13GemmUniversalIN4cute5tupleIJiiiiEEENS1_10collective13CollectiveMmaINS1_34MainloopSm90TmaGmmaWarpSpecializedILi3ENS5_IJNS4_1CILi1EEESB_SB_EEENS1_35KernelTmaWarpSpecializedCooperativeEEENS5_IJNSA_ILi256EEENSA_ILi240EEENSA_ILi128EEEEEEaNS5_IJlSB_lEEEaSJ_NS4_8TiledMMAINS4_8MMA_AtomIJNS4_4SM904GMMA26MMA_64x16x32_S32S8S8_SS_TNEEEENS4_6LayoutINS5_IJNSA_ILi2EEESB_SB_EEENS5_IJSB_NSA_ILi0EEEST_EEEEENS5_IJNS4_10UnderscoreESW_SW_EEEEENS4_13SM90_TMA_LOADENS4_14ComposedLayoutINS4_7SwizzleILi3ELi4ELi3EEENS4_18smem_ptr_flag_bitsILi8EEENSQ_INS5_IJNSA_ILi8EEESH_EEENS5_IJSH_SB_EEEEEEEvNS4_8identityESZ_S19_vS1A_EENS_8epilogue10collective6detail29Sm90TmaWarpSpecializedAdapterINS1D_15DefaultEpilogueIaSJ_SJ_NS1C_6thread17LinearCombinationIaLi1EiiLNS1H_9ScaleType4KindE0ELNS_15FloatRoundStyleE2EaEENS1_15EpilogueDefaultEEEEEvvEEEEvNT_6ParamsE:
        .type           _ZN7cutlass13device_kernelINS_4gemm6kernel13GemmUniversalIN4cute5tupleIJiiiiEEENS1_10collective13CollectiveMmaINS1_34MainloopSm90TmaGmmaWarpSpecializedILi3ENS5_IJNS4_1CILi1EEESB_SB_EEENS1_35KernelTmaWarpSpecializedCooperativeEEENS5_IJNSA_ILi256EEENSA_ILi240EEENSA_ILi128EEEEEEaNS5_IJlSB_lEEEaSJ_NS4_8TiledMMAINS4_8MMA_AtomIJNS4_4SM904GMMA26MMA_64x16x32_S32S8S8_SS_TNEEEENS4_6LayoutINS5_IJNSA_ILi2EEESB_SB_EEENS5_IJSB_NSA_ILi0EEEST_EEEEENS5_IJNS4_10UnderscoreESW_SW_EEEEENS4_13SM90_TMA_LOADENS4_14ComposedLayoutINS4_7SwizzleILi3ELi4ELi3EEENS4_18smem_ptr_flag_bitsILi8EEENSQ_INS5_IJNSA_ILi8EEESH_EEENS5_IJSH_SB_EEEEEEEvNS4_8identityESZ_S19_vS1A_EENS_8epilogue10collective6detail29Sm90TmaWarpSpecializedAdapterINS1D_15DefaultEpilogueIaSJ_SJ_NS1C_6thread17LinearCombinationIaLi1EiiLNS1H_9ScaleType4KindE0ELNS_15FloatRoundStyleE2EaEENS1_15EpilogueDefaultEEEEEvvEEEEvNT_6ParamsE,@function
        .size           _ZN7cutlass13device_kernelINS_4gemm6kernel13GemmUniversalIN4cute5tupleIJiiiiEEENS1_10collective13CollectiveMmaINS1_34MainloopSm90TmaGmmaWarpSpecializedILi3ENS5_IJNS4_1CILi1EEESB_SB_EEENS1_35KernelTmaWarpSpecializedCooperativeEEENS5_IJNSA_ILi256EEENSA_ILi240EEENSA_ILi128EEEEEEaNS5_IJlSB_lEEEaSJ_NS4_8TiledMMAINS4_8MMA_AtomIJNS4_4SM904GMMA26MMA_64x16x32_S32S8S8_SS_TNEEEENS4_6LayoutINS5_IJNSA_ILi2EEESB_SB_EEENS5_IJSB_NSA_ILi0EEEST_EEEEENS5_IJNS4_10UnderscoreESW_SW_EEEEENS4_13SM90_TMA_LOADENS4_14ComposedLayoutINS4_7SwizzleILi3ELi4ELi3EEENS4_18smem_ptr_flag_bitsILi8EEENSQ_INS5_IJNSA_ILi8EEESH_EEENS5_IJSH_SB_EEEEEEEvNS4_8identityESZ_S19_vS1A_EENS_8epilogue10collective6detail29Sm90TmaWarpSpecializedAdapterINS1D_15DefaultEpilogueIaSJ_SJ_NS1C_6thread17LinearCombinationIaLi1EiiLNS1H_9ScaleType4KindE0ELNS_15FloatRoundStyleE2EaEENS1_15EpilogueDefaultEEEEEvvEEEEvNT_6ParamsE,(.L_x_548 - _ZN7cutlass13device_kernelINS_4gemm6kernel13GemmUniversalIN4cute5tupleIJiiiiEEENS1_10collective13CollectiveMmaINS1_34MainloopSm90TmaGmmaWarpSpecializedILi3ENS5_IJNS4_1CILi1EEESB_SB_EEENS1_35KernelTmaWarpSpecializedCooperativeEEENS5_IJNSA_ILi256EEENSA_ILi240EEENSA_ILi128EEEEEEaNS5_IJlSB_lEEEaSJ_NS4_8TiledMMAINS4_8MMA_AtomIJNS4_4SM904GMMA26MMA_64x16x32_S32S8S8_SS_TNEEEENS4_6LayoutINS5_IJNSA_ILi2EEESB_SB_EEENS5_IJSB_NSA_ILi0EEEST_EEEEENS5_IJNS4_10UnderscoreESW_SW_EEEEENS4_13SM90_TMA_LOADENS4_14ComposedLayoutINS4_7SwizzleILi3ELi4ELi3EEENS4_18smem_ptr_flag_bitsILi8EEENSQ_INS5_IJNSA_ILi8EEESH_EEENS5_IJSH_SB_EEEEEEEvNS4_8identityESZ_S19_vS1A_EENS_8epilogue10collective6detail29Sm90TmaWarpSpecializedAdapterINS1D_15DefaultEpilogueIaSJ_SJ_NS1C_6thread17LinearCombinationIaLi1EiiLNS1H_9ScaleType4KindE0ELNS_15FloatRoundStyleE2EaEENS1_15EpilogueDefaultEEEEEvvEEEEvNT_6ParamsE)
        .other          _ZN7cutlass13device_kernelINS_4gemm6kernel13GemmUniversalIN4cute5tupleIJiiiiEEENS1_10collective13CollectiveMmaINS1_34MainloopSm90TmaGmmaWarpSpecializedILi3ENS5_IJNS4_1CILi1EEESB_SB_EEENS1_35KernelTmaWarpSpecializedCooperativeEEENS5_IJNSA_ILi256EEENSA_ILi240EEENSA_ILi128EEEEEEaNS5_IJlSB_lEEEaSJ_NS4_8TiledMMAINS4_8MMA_AtomIJNS4_4SM904GMMA26MMA_64x16x32_S32S8S8_SS_TNEEEENS4_6LayoutINS5_IJNSA_ILi2EEESB_SB_EEENS5_IJSB_NSA_ILi0EEEST_EEEEENS5_IJNS4_10UnderscoreESW_SW_EEEEENS4_13SM90_TMA_LOADENS4_14ComposedLayoutINS4_7SwizzleILi3ELi4ELi3EEENS4_18smem_ptr_flag_bitsILi8EEENSQ_INS5_IJNSA_ILi8EEESH_EEENS5_IJSH_SB_EEEEEEEvNS4_8identityESZ_S19_vS1A_EENS_8epilogue10collective6detail29Sm90TmaWarpSpecializedAdapterINS1D_15DefaultEpilogueIaSJ_SJ_NS1C_6thread17LinearCombinationIaLi1EiiLNS1H_9ScaleType4KindE0ELNS_15FloatRoundStyleE2EaEENS1_15EpilogueDefaultEEEEEvvEEEEvNT_6ParamsE,@"STO_CUDA_ENTRY STV_DEFAULT"
_ZN7cutlass13device_kernelINS_4gemm6kernel13GemmUniversalIN4cute5tupleIJiiiiEEENS1_10collective13CollectiveMmaINS1_34MainloopSm90TmaGmmaWarpSpecializedILi3ENS5_IJNS4_1CILi1EEESB_SB_EEENS1_35KernelTmaWarpSpecializedCooperativeEEENS5_IJNSA_ILi256EEENSA_ILi240EEENSA_ILi128EEEEEEaNS5_IJlSB_lEEEaSJ_NS4_8TiledMMAINS4_8MMA_AtomIJNS4_4SM904GMMA26MMA_64x16x32_S32S8S8_SS_TNEEEENS4_6LayoutINS5_IJNSA_ILi2EEESB_SB_EEENS5_IJSB_NSA_ILi0EEEST_EEEEENS5_IJNS4_10UnderscoreESW_SW_EEEEENS4_13SM90_TMA_LOADENS4_14ComposedLayoutINS4_7SwizzleILi3ELi4ELi3EEENS4_18smem_ptr_flag_bitsILi8EEENSQ_INS5_IJNSA_ILi8EEESH_EEENS5_IJSH_SB_EEEEEEEvNS4_8identityESZ_S19_vS1A_EENS_8epilogue10collective6detail29Sm90TmaWarpSpecializedAdapterINS1D_15DefaultEpilogueIaSJ_SJ_NS1C_6thread17LinearCombinationIaLi1EiiLNS1H_9ScaleType4KindE0ELNS_15FloatRoundStyleE2EaEENS1_15EpilogueDefaultEEEEEvvEEEEvNT_6ParamsE:
[----:B------:R-:W0:Y:S02]  /*0000*/  LDC R1, c[0x0][0x28] ;  /* 0x00000a00ff017b82 */ /* 0x000e240000000800 */
[----:B0-----:R-:W-:Y:S01]  /*0010*/  VIADD R1, R1, 0xfffffdb8 ;  /* 0xfffffdb801017836 */ /* 0x001fe20000000000 */
[----:B------:R-:W0:Y:S01]  /*0020*/  S2R R2, SR_TID.X ;  /* 0x0000000000027919 */ /* 0x000e220000002100 */
[----:B------:R-:W-:Y:S01]  /*0030*/  ELECT P0, URZ, PT ;  /* 0x00000000003f782f */ /* 0x000fe20003800000 */
[----:B------:R-:W-:Y:S01]  /*0040*/  BSSY B0, `(.L_x_0) ;  /* 0x0000015000007945 */ /* 0x000fe20003800000 */
[--C-:B0-----:R-:W-:Y:S02]  /*0050*/  SHF.R.U32.HI R0, RZ, 0x5, R2.reuse ;  /* 0x00000005ff007819 */ /* 0x101fe40000011602 */
[----:B------:R-:W-:-:S03]  /*0060*/  SHF.R.U32.HI R2, RZ, 0x7, R2 ;  /* 0x00000007ff027819 */ /* 0x000fc60000011602 */
[----:B------:R-:W0:Y:S04]  /*0070*/  SHFL.IDX PT, R3, R0, RZ, 0x1f ;  /* 0x00001fff00037589 */ /* 0x000e2800000e0000 */
[----:B------:R-:W1:Y:S01]  /*0080*/  SHFL.IDX PT, R2, R2, RZ, 0x1f ;  /* 0x00001fff02027589 */ /* 0x000e6200000e0000 */
[----:B0-----:R-:W-:Y:S02]  /*0090*/  R2UR UR10, R3 ;  /* 0x00000000030a72ca */ /* 0x001fe400000e0000 */
[----:B-1----:R-:W-:-:S11]  /*00a0*/  R2UR UR5, R2 ;  /* 0x00000000020572ca */ /* 0x002fd600000e0000 */
[----:B------:R-:W-:Y:S02]  /*00b0*/  USHF.R.S32.HI UR4, URZ, 0x1f, UR10 ;  /* 0x0000001f3f047899 */ /* 0x000fe4000801140a */
[----:B------:R-:W-:Y:S02]  /*00c0*/  ISETP.NE.OR P0, PT, RZ, UR10, !P0 ;  /* 0x0000000aff007c0c */ /* 0x000fe4000c705670 */
[----:B------:R-:W-:-:S04]  /*00d0*/  ULEA.HI UR4, UR4, UR10, URZ, 0x2 ;  /* 0x0000000a04047291 */ /* 0x000fc8000f8f103f */
[----:B------:R-:W-:-:S04]  /*00e0*/  ULOP3.LUT UR4, UR4, 0xfffffffc, URZ, 0xc0, !UPT ;  /* 0xfffffffc04047892 */ /* 0x000fc8000f8ec03f */
[----:B------:R-:W-:-:S03]  /*00f0*/  UIADD3 UR10, UR10, -UR4, URZ ;  /* 0x800000040a0a7290 */ /* 0x000fc6000fffe03f */
[----:B------:R-:W-:Y:S09]  /*0100*/  @P0 BRA `(.L_x_1) ;  /* 0x0000000000200947 */ /* 0x000ff20003800000 */
[----:B------:R-:W-:Y:S02]  /*0110*/  ULDC.64 UR6, c[0x0][0x198] ;  /* 0x0000660000067ab9 */ /* 0x000fe40000000a00 */
[----:B------:R-:W-:Y:S02]  /*0120*/  UIADD3 UR8, UP0, UR6, 0xf0, URZ ;  /* 0x000000f006087890 */ /* 0x000fe4000ff1e03f */
[----:B------:R-:W-:Y:S02]  /*0130*/  UIADD3 UR6, UP1, UR6, 0x1f0, URZ ;  /* 0x000001f006067890 */ /* 0x000fe4000ff3e03f */
[----:B------:R-:W-:Y:S02]  /*0140*/  UIADD3.X UR9, URZ, UR7, URZ, UP0, !UPT ;  /* 0x000000073f097290 */ /* 0x000fe400087fe43f */
[----:B------:R-:W-:-:S07]  /*0150*/  UIADD3.X UR7, URZ, UR7, URZ, UP1, !UPT ;  /* 0x000000073f077290 */ /* 0x000fce0008ffe43f */
[----:B------:R0:W-:Y:S02]  /*0160*/  UTMACCTL.PF [UR8] ;  /* 0x00000000080079b9 */ /* 0x0001e40008040000 */
[----:B------:R0:W-:Y:S02]  /*0170*/  UTMACCTL.PF [UR6] ;  /* 0x00000000060079b9 */ /* 0x0001e40008040000 */
[----:B0-----:R-:W-:Y:S01]  /*0180*/  NOP ;  /* 0x0000000000007918 */ /* 0x001fe20000000000 */
.L_x_1:
[----:B------:R-:W-:Y:S05]  /*0190*/  BSYNC B0 ;  /* 0x0000000000007941 */ /* 0x000fea0003800000 */
.L_x_0:
[----:B------:R-:W0:Y:S01]  /*01a0*/  SHFL.IDX PT, R2, R0, RZ, 0x1f ;  /* 0x00001fff00027589 */ /* 0x000e2200000e0000 */
[----:B------:R-:W-:Y:S01]  /*01b0*/  UISETP.NE.AND UP0, UPT, UR10, 0x3, UPT ;  /* 0x000000030a00788c */ /* 0x000fe2000bf05270 */
[----:B------:R-:W-:Y:S01]  /*01c0*/  ISETP.NE.AND P1, PT, RZ, UR5, PT ;  /* 0x00000005ff007c0c */ /* 0x000fe2000bf25270 */
[----:B------:R-:W-:Y:S02]  /*01d0*/  UIADD3 UR18, UR5, -0x1, URZ ;  /* 0xffffffff05127890 */ /* 0x000fe4000fffe03f */
[----:B------:R-:W-:Y:S02]  /*01e0*/  UISETP.EQ.OR UP0, UPT, UR10, URZ, !UP0 ;  /* 0x0000003f0a00728c */ /* 0x000fe4000c702670 */
[----:B------:R-:W-:Y:S02]  /*01f0*/  UISETP.GE.U32.AND UP1, UPT, UR18, 0x2, UPT ;  /* 0x000000021200788c */ /* 0x000fe4000bf26070 */
[----:B------:R-:W-:-:S04]  /*0200*/  UISETP.EQ.AND UP0, UPT, UR5, URZ, UP0 ;  /* 0x0000003f0500728c */ /* 0x000fc80008702270 */
[----:B------:R-:W-:-:S04]  /*0210*/  USEL UR4, URZ, 0x1, !UP0 ;  /* 0x000000013f047887 */ /* 0x000fc8000c000000 */
[----:B------:R-:W-:Y:S01]  /*0220*/  USEL UR4, UR4, 0x2, UP1 ;  /* 0x0000000204047887 */ /* 0x000fe20008800000 */
[----:B0-----:R-:W-:-:S05]  /*0230*/  ISETP.NE.AND P0, PT, R2, RZ, PT ;  /* 0x000000ff0200720c */ /* 0x001fca0003f05270 */
[----:B------:R-:W-:-:S05]  /*0240*/  IMAD.U32 R2, RZ, RZ, UR4 ;  /* 0x00000004ff027e24 */ /* 0x000fca000f8e00ff */
[----:B------:R0:W-:Y:S03]  /*0250*/  STL [R1+0x80], R2 ;  /* 0x0000800201007387 */ /* 0x0001e60000100800 */
[----:B------:R-:W-:Y:S05]  /*0260*/  @P0 BRA `(.L_x_2) ;  /* 0x0000000000500947 */ /* 0x000fea0003800000 */
[----:B------:R-:W1:Y:S01]  /*0270*/  S2UR UR8, SR_CgaCtaId ;  /* 0x00000000000879c3 */ /* 0x000e620000008800 */
[----:B------:R-:W-:Y:S01]  /*0280*/  UMOV UR4, 0x400 ;  /* 0x0000040000047882 */ /* 0x000fe20000000000 */
[----:B------:R-:W-:Y:S01]  /*0290*/  UMOV UR5, 0x1 ;  /* 0x0000000100057882 */ /* 0x000fe20000000000 */
[----:B------:R-:W-:Y:S01]  /*02a0*/  UMOV UR6, 0x100 ;  /* 0x0000010000067882 */ /* 0x000fe20000000000 */
[----:B------:R-:W-:Y:S01]  /*02b0*/  ELECT P0, URZ, PT ;  /* 0x00000000003f782f */ /* 0x000fe20003800000 */
[----:B------:R-:W-:-:S04]  /*02c0*/  UIADD3 UR6, -UR6, 0x100000, URZ ;  /* 0x0010000006067890 */ /* 0x000fc8000fffe13f */
[----:B------:R-:W-:Y:S02]  /*02d0*/  USHF.L.U32 UR7, UR6, 0xb, URZ ;  /* 0x0000000b06077899 */ /* 0x000fe4000800063f */
[----:B------:R-:W-:Y:S02]  /*02e0*/  USHF.L.U32 UR6, UR6, 0x1, URZ ;  /* 0x0000000106067899 */ /* 0x000fe4000800063f */
[----:B-1----:R-:W-:Y:S02]  /*02f0*/  ULEA UR8, UR8, UR4, 0x18 ;  /* 0x0000000408087291 */ /* 0x002fe4000f8ec03f */
[----:B------:R-:W-:-:S04]  /*0300*/  UIADD3 UR4, -UR5, 0x100000, URZ ;  /* 0x0010000005047890 */ /* 0x000fc8000fffe13f */
[----:B------:R-:W-:Y:S02]  /*0310*/  USHF.L.U32 UR5, UR4, 0xb, URZ ;  /* 0x0000000b04057899 */ /* 0x000fe4000800063f */
[----:B------:R-:W-:Y:S01]  /*0320*/  USHF.L.U32 UR4, UR4, 0x1, URZ ;  /* 0x0000000104047899 */ /* 0x000fe2000800063f */
[----:B------:R-:W1:Y:S11]  /*0330*/  FENCE.VIEW.ASYNC.S ;  /* 0x00000000000073c6 */ /* 0x000e760000000000 */
[----:B-1----:R1:W2:Y:S01]  /*0340*/  SYNCS.EXCH.64 URZ, [UR8], UR4 ;  /* 0x00000004083f75b2 */ /* 0x0022a20008000100 */
[----:B------:R1:W3:Y:S01]  /*0350*/  SYNCS.EXCH.64 URZ, [UR8+0x18], UR6 ;  /* 0x00001806083f75b2 */ /* 0x0002e20008000100 */
[----:B------:R1:W4:Y:S01]  /*0360*/  SYNCS.EXCH.64 URZ, [UR8+0x8], UR4 ;  /* 0x00000804083f75b2 */ /* 0x0003220008000100 */
[----:B------:R1:W0:Y:S01]  /*0370*/  SYNCS.EXCH.64 URZ, [UR8+0x20], UR6 ;  /* 0x00002006083f75b2 */ /* 0x0002220008000100 */
[----:B------:R1:W0:Y:S01]  /*0380*/  SYNCS.EXCH.64 URZ, [UR8+0x10], UR4 ;  /* 0x00001004083f75b2 */ /* 0x0002220008000100 */
[----:B------:R1:W0:Y:S01]  /*0390*/  SYNCS.EXCH.64 URZ, [UR8+0x28], UR6 ;  /* 0x00002806083f75b2 */ /* 0x0002220008000100 */
[----:B------:R-:W-:Y:S01]  /*03a0*/  NOP ;  /* 0x0000000000007918 */ /* 0x000fe20000000000 */
.L_x_2:
[----:B------:R-:W5:Y:S01]  /*03b0*/  SHFL.IDX PT, R0, R0, RZ, 0x1f ;  /* 0x00001fff00007589 */ /* 0x000f6200000e0000 */
[----:B------:R-:W-:Y:S01]  /*03c0*/  ELECT P0, URZ, PT ;  /* 0x00000000003f782f */ /* 0x000fe20003800000 */
[----:B------:R-:W2:Y:S01]  /*03d0*/  S2UR UR17, SR_CTAID.Y ;  /* 0x00000000001179c3 */ /* 0x000ea20000002600 */
[----:B-1----:R-:W-:Y:S01]  /*03e0*/  ULDC UR5, c[0x0][0x65c] ;  /* 0x0001970000057ab9 */ /* 0x002fe20000000800 */
[----:B------:R-:W-:Y:S01]  /*03f0*/  UMOV UR12, 0x20 ;  /* 0x00000020000c7882 */ /* 0x000fe20000000000 */
[----:B------:R-:W-:Y:S01]  /*0400*/  UISETP.NE.AND UP2, UPT, UR5, 0x1, UPT ;  /* 0x000000010500788c */ /* 0x000fe2000bf45270 */
[----:B------:R-:W-:Y:S01]  /*0410*/  NOP ;  /* 0x0000000000007918 */ /* 0x000fe20000000000 */
[----:B------:R-:W-:Y:S02]  /*0420*/  NOP ;  /* 0x0000000000007918 */ /* 0x000fe40000000000 */
[----:B------:R-:W-:Y:S01]  /*0430*/  UP2UR UR7, UPR, URZ, 0x4 ;  /* 0x000000043f077883 */ /* 0x000fe20008000000 */
[----:B------:R-:W1:Y:S01]  /*0440*/  S2UR UR4, SR_CTAID.X ;  /* 0x00000000000479c3 */ /* 0x000e620000002500 */
[----:B------:R-:W-:-:S02]  /*0450*/  PLOP3.LUT P2, PT, PT, PT, UP2, 0x80, 0x0 ;  /* 0x000000000000781c */ /* 0x000fc40003f4f028 */
[----:B------:R-:W-:Y:S02]  /*0460*/  PLOP3.LUT P4, PT, PT, PT, UP2, 0x80, 0x0 ;  /* 0x000000000000781c */ /* 0x000fe40003f8f028 */
[----:B------:R-:W-:Y:S01]  /*0470*/  IMAD.U32 R6, RZ, RZ, UR7 ;  /* 0x00000007ff067e24 */ /* 0x000fe2000f8e00ff */
[----:B------:R-:W-:Y:S01]  /*0480*/  @UP2 ULDC UR14, c[0x0][0x10] ;  /* 0x00000400000e2ab9 */ /* 0x000fe20000000800 */
[----:B------:R-:W-:Y:S01]  /*0490*/  @UP2 UMOV UR9, URZ ;  /* 0x0000003f00092c82 */ /* 0x000fe20008000000 */
[----:B------:R-:W-:Y:S01]  /*04a0*/  @!UP2 ULDC UR11, c[0x0][0xc] ;  /* 0x00000300000baab9 */ /* 0x000fe20000000800 */
[----:B------:R-:W-:Y:S01]  /*04b0*/  PLOP3.LUT P3, PT, PT, PT, UP2, 0x80, 0x0 ;  /* 0x000000000000781c */ /* 0x000fe20003f6f028 */
[----:B------:R0:W-:Y:S01]  /*04c0*/  STL [R1+0xa4], R6 ;  /* 0x0000a40601007387 */ /* 0x0001e20000100800 */
[----:B-----5:R-:W-:Y:S01]  /*04d0*/  ISETP.NE.OR P0, PT, R0, RZ, !P0 ;  /* 0x000000ff0000720c */ /* 0x020fe20004705670 */
[----:B--2---:R-:W-:Y:S02]  /*04e0*/  @UP2 UMOV UR7, UR17 ;  /* 0x0000001100072c82 */ /* 0x004fe40008000000 */
[----:B------:R-:W-:Y:S01]  /*04f0*/  @UP2 UMOV UR8, UR7 ;  /* 0x0000000700082c82 */ /* 0x000fe20008000000 */
[----:B------:R-:W-:Y:S01]  /*0500*/  @!UP2 UMOV UR7, UR17 ;  /* 0x000000110007ac82 */ /* 0x000fe20008000000 */
[----:B-1----:R-:W-:-:S08]  /*0510*/  @UP2 UIMAD.WIDE.U32 UR14, UR4, UR14, UR8 ;  /* 0x0000000e040e22a5 */ /* 0x002fd0000f8e0008 */
[----:B------:R-:W-:Y:S01]  /*0520*/  VOTEU.ALL UP0, P0 ;  /* 0x00000000003f7886 */ /* 0x000fe20000000000 */
[----:B------:R-:W-:Y:S01]  /*0530*/  VOTEU.ALL UP1, P0 ;  /* 0x00000000003f7886 */ /* 0x000fe20000020000 */
[----:B0-----:R-:W-:Y:S01]  /*0540*/  IMAD.U32 R2, RZ, RZ, UR14 ;  /* 0x0000000eff027e24 */ /* 0x001fe2000f8e00ff */
[----:B------:R-:W-:Y:S02]  /*0550*/  MOV R3, UR15 ;  /* 0x0000000f00037c02 */ /* 0x000fe40008000f00 */
[----:B------:R-:W0:Y:S01]  /*0560*/  @!UP0 S2UR UR6, SR_CgaCtaId ;  /* 0x00000000000689c3 */ /* 0x000e220000008800 */
[----:B------:R-:W-:Y:S01]  /*0570*/  @!UP0 UMOV UR5, 0x400 ;  /* 0x0000040000058882 */ /* 0x000fe20000000000 */
[----:B------:R-:W-:-:S04]  /*0580*/  @!UP0 UIADD3 UR12, -UR12, 0x100000, URZ ;  /* 0x001000000c0c8890 */ /* 0x000fc8000fffe13f */
[----:B------:R-:W-:Y:S02]  /*0590*/  @!UP0 USHF.L.U32 UR13, UR12, 0xb, URZ ;  /* 0x0000000b0c0d8899 */ /* 0x000fe4000800063f */
[----:B------:R-:W-:Y:S02]  /*05a0*/  @!UP0 USHF.L.U32 UR12, UR12, 0x1, URZ ;  /* 0x000000010c0c8899 */ /* 0x000fe4000800063f */
[----:B0-----:R-:W-:Y:S01]  /*05b0*/  @!UP0 ULEA UR16, UR6, UR5, 0x18 ;  /* 0x0000000506108291 */ /* 0x001fe2000f8ec03f */
[----:B------:R-:W-:Y:S01]  /*05c0*/  VOTEU.ALL UP0, P0 ;  /* 0x00000000003f7886 */ /* 0x000fe20000000000 */
[----:B------:R-:W-:Y:S01]  /*05d0*/  PLOP3.LUT P0, PT, PT, PT, UP2, 0x80, 0x0 ;  /* 0x000000000000781c */ /* 0x000fe20003f0f028 */
[----:B------:R-:W-:Y:S01]  /*05e0*/  UMOV UR5, URZ ;  /* 0x0000003f00057c82 */ /* 0x000fe20008000000 */
[----:B------:R-:W-:Y:S01]  /*05f0*/  @UP2 UMOV UR6, URZ ;  /* 0x0000003f00062c82 */ /* 0x000fe20008000000 */
[----:B------:R-:W-:Y:S02]  /*0600*/  @!UP2 UIMAD.WIDE.U32 UR8, UR11, UR7, UR4 ;  /* 0x000000070b08a2a5 */ /* 0x000fe4000f8e0004 */
[----:B------:R-:W-:-:S04]  /*0610*/  @UP2 UIADD3 UR6, UR15, UR6, URZ ;  /* 0x000000060f062290 */ /* 0x000fc8000fffe03f */
[----:B------:R-:W-:Y:S01]  /*0620*/  IMAD.U32 R5, RZ, RZ, UR9 ;  /* 0x00000009ff057e24 */ /* 0x000fe2000f8e00ff */
[----:B------:R-:W0:Y:S02]  /*0630*/  FENCE.VIEW.ASYNC.S ;  /* 0x00000000000073c6 */ /* 0x000e240000000000 */
[----:B0-----:R0:W3:Y:S01]  /*0640*/  @!UP0 SYNCS.EXCH.64 URZ, [UR16+0x40], UR12 ;  /* 0x0000400c103f85b2 */ /* 0x0010e20008000100 */
[----:B------:R-:W-:Y:S01]  /*0650*/  @P2 IMAD.U32 R7, RZ, RZ, UR6 ;  /* 0x00000006ff072e24 */ /* 0x000fe2000f8e00ff */
[----:B------:R-:W-:Y:S01]  /*0660*/  MOV R4, UR8 ;  /* 0x0000000800047c02 */ /* 0x000fe20008000f00 */
[----:B------:R-:W-:Y:S02]  /*0670*/  @P0 IMAD.MOV.U32 R8, RZ, RZ, R2 ;  /* 0x000000ffff080224 */ /* 0x000fe400078e0002 */
[----:B------:R-:W-:Y:S02]  /*0680*/  IMAD.U32 R2, RZ, RZ, UR8 ;  /* 0x00000008ff027e24 */ /* 0x000fe4000f8e00ff */
[----:B------:R-:W-:-:S02]  /*0690*/  @!P4 IMAD.MOV.U32 R7, RZ, RZ, R5 ;  /* 0x000000ffff07c224 */ /* 0x000fc400078e0005 */
[----:B------:R-:W-:Y:S02]  /*06a0*/  @!P3 IMAD.MOV.U32 R8, RZ, RZ, R2 ;  /* 0x000000ffff08b224 */ /* 0x000fe400078e0002 */
[----:B------:R-:W-:Y:S01]  /*06b0*/  IMAD.U32 R3, RZ, RZ, UR9 ;  /* 0x00000009ff037e24 */ /* 0x000fe2000f8e00ff */
[----:B------:R0:W-:Y:S04]  /*06c0*/  STL [R1+0x88], R7 ;  /* 0x0000880701007387 */ /* 0x0001e80000100800 */
[----:B------:R0:W-:Y:S01]  /*06d0*/  STL [R1+0x8c], R8 ;  /* 0x00008c0801007387 */ /* 0x0001e20000100800 */
[----:B------:R0:W3:Y:S01]  /*06e0*/  @!UP1 SYNCS.EXCH.64 URZ, [UR16+0x48], UR12 ;  /* 0x0000480c103f95b2 */ /* 0x0000e20008000100 */
[----:B------:R-:W-:Y:S01]  /*06f0*/  NOP ;  /* 0x0000000000007918 */ /* 0x000fe20000000000 */
[----:B---34-:R-:W-:Y:S06]  /*0700*/  BAR.SYNC.DEFER_BLOCKING 0x0 ;  /* 0x0000000000007b1d */ /* 0x018fec0000010000 */
[----:B------:R-:W-:Y:S05]  /*0710*/  @!P1 BRA `(.L_x_3) ;  /* 0x0000018000489947 */ /* 0x000fea0003800000 */
[----:B------:R-:W-:-:S06]  /*0720*/  UISETP.GT.U32.AND UP0, UPT, UR18, 0x1, UPT ;  /* 0x000000011200788c */ /* 0x000fcc000bf04070 */
[----:B------:R-:W-:-:S13]  /*0730*/  PLOP3.LUT P0, PT, PT, PT, UP0, 0x80, 0x0 ;  /* 0x000000000000781c */ /* 0x000fda0003f0f008 */
[----:B0-----:R-:W-:Y:S05]  /*0740*/  @P0 EXIT ;  /* 0x000000000000094d */ /* 0x001fea0003800000 */
[----:B------:R-:W-:Y:S01]  /*0750*/  UMOV UR6, 0xffffffff ;  /* 0xffffffff00067882 */ /* 0x000fe20000000000 */
[----:B------:R-:W-:Y:S01]  /*0760*/  ULDC.64 UR8, c[0x0][0x650] ;  /* 0x0001940000087ab9 */ /* 0x000fe20000000a00 */
[----:B------:R-:W-:Y:S01]  /*0770*/  MOV R2, UR6 ;  /* 0x0000000600027c02 */ /* 0x000fe20008000f00 */
[----:B------:R-:W-:Y:S01]  /*0780*/  IMAD.U32 R23, RZ, RZ, UR6 ;  /* 0x00000006ff177e24 */ /* 0x000fe2000f8e00ff */
[----:B------:R-:W-:Y:S01]  /*0790*/  ISETP.GE.U32.AND P0, PT, R8, UR8, PT ;  /* 0x0000000808007c0c */ /* 0x000fe2000bf06070 */
[----:B------:R-:W-:Y:S01]  /*07a0*/  UMOV UR8, 0xffffffff ;  /* 0xffffffff00087882 */ /* 0x000fe20000000000 */
[----:B------:R-:W-:Y:S01]  /*07b0*/  PRMT R0, RZ, 0x7610, R0 ;  /* 0x00007610ff007816 */ /* 0x000fe20000000000 */
[----:B------:R0:W-:Y:S01]  /*07c0*/  STL [R1+0x94], R2 ;  /* 0x0000940201007387 */ /* 0x0001e20000100800 */
[----:B------:R-:W-:Y:S01]  /*07d0*/  ISETP.GE.U32.AND.EX P0, PT, R7, UR9, PT, P0 ;  /* 0x0000000907007c0c */ /* 0x000fe2000bf06100 */
[----:B------:R-:W-:-:S12]  /*07e0*/  IMAD.U32 R22, RZ, RZ, UR8 ;  /* 0x00000008ff167e24 */ /* 0x000fd8000f8e00ff */
[----:B0-----:R-:W-:Y:S05]  /*07f0*/  @P0 BRA `(.L_x_4) ;  /* 0x0000000400940947 */ /* 0x001fea0003800000 */
[----:B------:R-:W-:Y:S01]  /*0800*/  I2FP.F32.U32 R0, UR4 ;  /* 0x0000000400007c45 */ /* 0x000fe20008201000 */
[----:B------:R-:W-:Y:S01]  /*0810*/  ULDC.64 UR16, c[0x0][0x628] ;  /* 0x00018a0000107ab9 */ /* 0x000fe20000000a00 */
[----:B------:R-:W-:Y:S01]  /*0820*/  ULDC UR6, c[0x0][0x150] ;  /* 0x0000540000067ab9 */ /* 0x000fe20000000800 */
[----:B------:R-:W-:Y:S01]  /*0830*/  ISETP.NE.U32.AND P0, PT, RZ, UR16, PT ;  /* 0x00000010ff007c0c */ /* 0x000fe2000bf05070 */
[----:B------:R-:W-:Y:S01]  /*0840*/  ULDC UR15, c[0x0][0x630] ;  /* 0x00018c00000f7ab9 */ /* 0x000fe20000000800 */
[----:B------:R-:W-:Y:S01]  /*0850*/  FMUL R0, R0, UR6 ;  /* 0x0000000600007c20 */ /* 0x000fe20008400000 */
[----:B------:R-:W-:Y:S01]  /*0860*/  R2UR UR18, R8 ;  /* 0x00000000081272ca */ /* 0x000fe200000e0000 */
[----:B------:R-:W-:Y:S01]  /*0870*/  ULDC UR20, c[0x0][0x154] ;  /* 0x0000550000147ab9 */ /* 0x000fe20000000800 */
[----:B------:R-:W-:Y:S01]  /*0880*/  ISETP.NE.AND.EX P0, PT, RZ, UR17, PT, P0 ;  /* 0x00000011ff007c0c */ /* 0x000fe2000bf05300 */
[----:B------:R0:W1:Y:S01]  /*0890*/  F2I.U32.TRUNC.NTZ R2, R0 ;  /* 0x0000000000027305 */ /* 0x000062000020f000 */
[----:B------:R-:W-:-:S02]  /*08a0*/  R2UR UR19, R7 ;  /* 0x00000000071372ca */ /* 0x000fc400000e0000 */
[----:B------:R-:W-:Y:S02]  /*08b0*/  R2UR UR8, R8 ;  /* 0x00000000080872ca */ /* 0x000fe400000e0000 */
[----:B------:R-:W-:-:S07]  /*08c0*/  R2UR UR9, R7 ;  /* 0x00000000070972ca */ /* 0x000fce00000e0000 */
[----:B0-----:R-:W-:Y:S08]  /*08d0*/  @!P0 BRA `(.L_x_5) ;  /* 0x0000000000308947 */ /* 0x001ff00003800000 */
[----:B------:R-:W-:Y:S01]  /*08e0*/  R2UR UR8, R8 ;  /* 0x00000000080872ca */ /* 0x000fe200000e0000 */
[----:B------:R-:W-:Y:S01]  /*08f0*/  ULDC UR6, c[0x0][0x634] ;  /* 0x00018d0000067ab9 */ /* 0x000fe20000000800 */
[----:B------:R-:W-:-:S11]  /*0900*/  R2UR UR14, R7 ;  /* 0x00000000070e72ca */ /* 0x000fd600000e0000 */
[----:B------:R-:W-:-:S04]  /*0910*/  UIADD3 UR6, UP0, UR8, UR6, URZ ;  /* 0x0000000608067290 */ /* 0x000fc8000ff1e03f */
[----:B------:R-:W-:-:S04]  /*0920*/  UIADD3.X UR14, URZ, UR14, URZ, UP0, !UPT ;  /* 0x0000000e3f0e7290 */ /* 0x000fc800087fe43f */
[----:B------:R-:W-:-:S04]  /*0930*/  UIMAD.WIDE.U32 UR8, UR14, UR16, URZ ;  /* 0x000000100e0872a5 */ /* 0x000fc8000f8e003f */
[----:B------:R-:W-:Y:S02]  /*0940*/  UIMAD.WIDE.U32 UR10, UP0, UR6, UR17, UR8 ;  /* 0x00000011060a72a5 */ /* 0x000fe4000f800008 */
[----:B------:R-:W-:Y:S02]  /*0950*/  UIMAD.WIDE.U32 UR8, UR6, UR16, URZ ;  /* 0x00000010060872a5 */ /* 0x000fe4000f8e003f */
[----:B------:R-:W-:Y:S02]  /*0960*/  UIADD3.X UR13, URZ, URZ, URZ, UP0, !UPT ;  /* 0x0000003f3f0d7290 */ /* 0x000fe400087fe43f */
[----:B------:R-:W-:Y:S01]  /*0970*/  UIADD3 URZ, UP0, UR9, UR10, URZ ;  /* 0x0000000a093f7290 */ /* 0x000fe2000ff1e03f */
[----:B------:R-:W-:-:S03]  /*0980*/  UMOV UR12, UR11 ;  /* 0x0000000b000c7c82 */ /* 0x000fc60008000000 */
[----:B------:R-:W-:-:S12]  /*0990*/  UIMAD.WIDE.U32.X UR8, UR14, UR17, UR12, UP0 ;  /* 0x000000110e0872a5 */ /* 0x000fd800080e040c */
.L_x_5:
[----:B------:R-:W-:Y:S01]  /*09a0*/  USHF.R.U64 UR5, UR8, UR15, UR9 ;  /* 0x0000000f08057299 */ /* 0x000fe20008001209 */
[----:B------:R-:W-:Y:S01]  /*09b0*/  I2FP.F32.U32 R0, UR7 ;  /* 0x0000000700007c45 */ /* 0x000fe20008201000 */
[----:B------:R-:W-:Y:S01]  /*09c0*/  USHF.R.U32.HI UR6, URZ, UR15, UR9 ;  /* 0x0000000f3f067299 */ /* 0x000fe20008011609 */
[----:B-1----:R-:W-:Y:S01]  /*09d0*/  R2UR UR12, R2 ;  /* 0x00000000020c72ca */ /* 0x002fe200000e0000 */
[----:B------:R-:W-:Y:S02]  /*09e0*/  UIADD3 UR15, UP0, URZ, -UR5, URZ ;  /* 0x800000053f0f7290 */ /* 0x000fe4000ff1e03f */
[----:B------:R-:W-:Y:S01]  /*09f0*/  FMUL R0, R0, UR20 ;  /* 0x0000001400007c20 */ /* 0x000fe20008400000 */
[----:B------:R-:W-:Y:S01]  /*0a00*/  ULDC.64 UR8, c[0x0][0x620] ;  /* 0x0001880000087ab9 */ /* 0x000fe20000000a00 */
[----:B------:R-:W-:Y:S01]  /*0a10*/  UIADD3.X UR6, URZ, ~UR6, URZ, UP0, !UPT ;  /* 0x800000063f067290 */ /* 0x000fe200087fe43f */
[----:B------:R-:W-:Y:S01]  /*0a20*/  UMOV UR10, UR18 ;  /* 0x00000012000a7c82 */ /* 0x000fe20008000000 */
[----:B------:R-:W-:-:S02]  /*0a30*/  UMOV UR11, UR19 ;  /* 0x00000013000b7c82 */ /* 0x000fc40008000000 */
[----:B------:R-:W-:Y:S01]  /*0a40*/  UIMAD UR6, UR6, UR8, URZ ;  /* 0x00000008060672a4 */ /* 0x000fe2000f8e023f */
[----:B------:R-:W0:Y:S01]  /*0a50*/  F2I.U32.TRUNC.NTZ R0, R0 ;  /* 0x0000000000007305 */ /* 0x000e22000020f000 */
[----:B------:R-:W-:Y:S02]  /*0a60*/  UIMAD.WIDE.U32 UR10, UR15, UR8, UR10 ;  /* 0x000000080f0a72a5 */ /* 0x000fe4000f8e000a */
[----:B------:R-:W-:Y:S01]  /*0a70*/  UIMAD UR15, UR15, UR9, UR6 ;  /* 0x000000090f0f72a4 */ /* 0x000fe2000f8e0206 */
[----:B------:R-:W-:Y:S01]  /*0a80*/  ULDC UR22, c[0x0][0x658] ;  /* 0x0001960000167ab9 */ /* 0x000fe20000000800 */
[----:B------:R-:W-:Y:S02]  /*0a90*/  UMOV UR20, 0xffffffff ;  /* 0xffffffff00147882 */ /* 0x000fe40000000000 */
[----:B------:R-:W-:Y:S01]  /*0aa0*/  UIADD3 UR15, UR11, UR15, URZ ;  /* 0x0000000f0b0f7290 */ /* 0x000fe2000fffe03f */
[----:B------:R-:W-:Y:S01]  /*0ab0*/  ULDC UR16, c[0x0][0x618] ;  /* 0x0001860000107ab9 */ /* 0x000fe20000000800 */
[----:B------:R-:W-:Y:S01]  /*0ac0*/  ULDC.64 UR8, c[0x0][0x640] ;  /* 0x0001900000087ab9 */ /* 0x000fe20000000a00 */
[----:B------:R-:W-:Y:S01]  /*0ad0*/  USHF.L.U32 UR11, UR20, UR22, URZ ;  /* 0x00000016140b7299 */ /* 0x000fe2000800063f */
[----:B------:R-:W-:Y:S01]  /*0ae0*/  ISETP.NE.U32.AND P0, PT, RZ, UR8, PT ;  /* 0x00000008ff007c0c */ /* 0x000fe2000bf05070 */
[----:B------:R-:W-:-:S02]  /*0af0*/  USHF.R.U64 UR20, UR10, UR16, UR15 ;  /* 0x000000100a147299 */ /* 0x000fc4000800120f */
[----:B------:R-:W-:Y:S01]  /*0b00*/  USHF.R.U32.HI UR10, URZ, UR16, UR15 ;  /* 0x000000103f0a7299 */ /* 0x000fe2000801160f */
[----:B0-----:R-:W-:Y:S01]  /*0b10*/  R2UR UR14, R0 ;  /* 0x00000000000e72ca */ /* 0x001fe200000e0000 */
[----:B------:R-:W-:Y:S01]  /*0b20*/  ULDC UR18, c[0x0][0x608] ;  /* 0x0001820000127ab9 */ /* 0x000fe20000000800 */
[----:B------:R-:W-:Y:S01]  /*0b30*/  ISETP.NE.AND.EX P0, PT, RZ, UR9, PT, P0 ;  /* 0x00000009ff007c0c */ /* 0x000fe2000bf05300 */
[----:B------:R-:W-:Y:S02]  /*0b40*/  USHF.R.U64 UR24, UR20, UR18, UR10 ;  /* 0x0000001214187299 */ /* 0x000fe4000800120a */
[----:B------:R-:W-:Y:S01]  /*0b50*/  USHF.R.U32.HI UR10, URZ, UR18, UR10 ;  /* 0x000000123f0a7299 */ /* 0x000fe2000801160a */
[----:B------:R-:W-:Y:S01]  /*0b60*/  UMOV UR17, 0x1 ;  /* 0x0000000100117882 */ /* 0x000fe20000000000 */
[----:B------:R-:W-:Y:S02]  /*0b70*/  UIADD3 UR12, -UR12, URZ, URZ ;  /* 0x0000003f0c0c7290 */ /* 0x000fe4000fffe13f */
[----:B------:R-:W-:-:S02]  /*0b80*/  USHF.R.U64 UR25, UR24, UR22, UR10 ;  /* 0x0000001618197299 */ /* 0x000fc4000800120a */
[----:B------:R-:W-:Y:S01]  /*0b90*/  USHF.L.U32 UR16, UR17, UR22, URZ ;  /* 0x0000001611107299 */ /* 0x000fe2000800063f */
[----:B------:R-:W-:Y:S01]  /*0ba0*/  ULDC UR13, c[0x0][0x144] ;  /* 0x00005100000d7ab9 */ /* 0x000fe20000000800 */
[----:B------:R-:W-:Y:S01]  /*0bb0*/  ULDC UR6, c[0x0][0x600] ;  /* 0x0001800000067ab9 */ /* 0x000fe20000000800 */
[----:B------:R-:W-:Y:S02]  /*0bc0*/  ULOP3.LUT UR17, URZ, UR11, URZ, 0x33, !UPT ;  /* 0x0000000b3f117292 */ /* 0x000fe4000f8e333f */
[----:B------:R-:W-:Y:S02]  /*0bd0*/  USHF.R.U32.HI UR11, URZ, UR22, UR10 ;  /* 0x000000163f0b7299 */ /* 0x000fe4000801160a */
[----:B------:R-:W-:Y:S02]  /*0be0*/  UIADD3 UR19, UR6, -0x1, URZ ;  /* 0xffffffff06137890 */ /* 0x000fe4000fffe03f */
[----:B------:R-:W-:Y:S02]  /*0bf0*/  UIADD3 UR21, -UR14, URZ, URZ ;  /* 0x0000003f0e157290 */ /* 0x000fe4000fffe13f */
[----:B------:R-:W-:Y:S01]  /*0c00*/  UIMAD UR4, UR13, UR12, UR4 ;  /* 0x0000000c0d0472a4 */ /* 0x000fe2000f8e0204 */
[----:B------:R-:W-:Y:S01]  /*0c10*/  ULDC UR26, c[0x0][0x148] ;  /* 0x00005200001a7ab9 */ /* 0x000fe20000000800 */
[----:B------:R-:W-:Y:S01]  /*0c20*/  ULDC UR22, c[0x0][0x648] ;  /* 0x0001920000167ab9 */ /* 0x000fe20000000800 */
[----:B------:R-:W-:Y:S01]  /*0c30*/  ULDC UR23, c[0x0][0x638] ;  /* 0x00018e0000177ab9 */ /* 0x000fe20000000800 */
[----:B------:R-:W-:Y:S01]  /*0c40*/  UMOV UR10, UR25 ;  /* 0x00000019000a7c82 */ /* 0x000fe20008000000 */
[----:B------:R-:W-:Y:S07]  /*0c50*/  @!P0 BRA `(.L_x_6) ;  /* 0x0000000000308947 */ /* 0x000fee0003800000 */
[----:B------:R-:W-:Y:S02]  /*0c60*/  ULDC UR14, c[0x0][0x64c] ;  /* 0x00019300000e7ab9 */ /* 0x000fe40000000800 */
        /* <DEDUP_REMOVED lines=8> */
[----:B------:R-:W-:-:S07]  /*0cf0*/  UIMAD.WIDE.U32.X UR8, UR18, UR9, UR14, UP0 ;  /* 0x00000009120872a5 */ /* 0x000fce00080e040e */
[----:B------:R-:W-:Y:S01]  /*0d00*/  UMOV UR10, UR8 ;  /* 0x00000008000a7c82 */ /* 0x000fe20008000000 */
[----:B------:R-:W-:-:S05]  /*0d10*/  UMOV UR11, UR9 ;  /* 0x00000009000b7c82 */ /* 0x000fca0008000000 */
.L_x_6:
[----:B------:R-:W-:Y:S01]  /*0d20*/  R2UR UR8, R6 ;  /* 0x00000000060872ca */ /* 0x000fe200000e0000 */
[----:B------:R-:W-:Y:S01]  /*0d30*/  ULOP3.LUT UR17, UR24, UR17, URZ, 0xc0, !UPT ;  /* 0x0000001118117292 */ /* 0x000fe2000f8ec03f */
[----:B------:R-:W-:Y:S01]  /*0d40*/  MOV R2, UR5 ;  /* 0x0000000500027c02 */ /* 0x000fe20008000f00 */
[----:B------:R-:W-:Y:S01]  /*0d50*/  ULOP3.LUT UR19, UR20, UR19, URZ, 0xc0, !UPT ;  /* 0x0000001314137292 */ /* 0x000fe2000f8ec03f */
[----:B------:R-:W-:-:S03]  /*0d60*/  IMAD.MOV.U32 R0, RZ, RZ, 0x1 ;  /* 0x00000001ff007424 */ /* 0x000fc600078e00ff */
[----:B------:R0:W-:Y:S06]  /*0d70*/  STL [R1+0x94], R2 ;  /* 0x0000940201007387 */ /* 0x0001ec0000100800 */
[----:B------:R-:W-:Y:S02]  /*0d80*/  UISETP.NE.AND UP0, UPT, UR8, URZ, UPT ;  /* 0x0000003f0800728c */ /* 0x000fe4000bf05270 */
[----:B------:R-:W-:-:S04]  /*0d90*/  USHF.R.U64 UR8, UR10, UR22, UR11 ;  /* 0x000000160a087299 */ /* 0x000fc8000800120b */
[----:B------:R-:W-:-:S05]  /*0da0*/  UIMAD UR16, UR16, UR8, UR17 ;  /* 0x00000008101072a4 */ /* 0x000fca000f8e0211 */
[----:B------:R-:W-:Y:S02]  /*0db0*/  @UP0 UIMAD UR4, UR26, UR21, UR7 ;  /* 0x000000151a0402a4 */ /* 0x000fe4000f8e0207 */
[----:B------:R-:W-:-:S03]  /*0dc0*/  UIADD3 UR7, -UR8, URZ, URZ ;  /* 0x0000003f08077290 */ /* 0x000fc6000fffe13f */
[----:B------:R-:W-:Y:S01]  /*0dd0*/  ULDC UR8, c[0x0][0x610] ;  /* 0x0001840000087ab9 */ /* 0x000fe20000000800 */
[----:B------:R-:W-:Y:S02]  /*0de0*/  UIMAD UR7, UR7, UR23, UR25 ;  /* 0x00000017070772a4 */ /* 0x000fe4000f8e0219 */
[----:B------:R-:W-:Y:S02]  /*0df0*/  UIMAD UR4, UR16, UR8, UR4 ;  /* 0x00000008100472a4 */ /* 0x000fe4000f8e0204 */
[----:B------:R-:W-:-:S04]  /*0e00*/  UIMAD UR7, UR7, UR6, UR19 ;  /* 0x00000006070772a4 */ /* 0x000fc8000f8e0213 */
[----:B------:R-:W-:Y:S02]  /*0e10*/  USEL UR6, UR7, UR4, !UP0 ;  /* 0x0000000407067287 */ /* 0x000fe4000c000000 */
[----:B------:R-:W-:-:S04]  /*0e20*/  USEL UR4, UR4, UR7, !UP0 ;  /* 0x0000000704047287 */ /* 0x000fc8000c000000 */
[----:B------:R-:W-:Y:S02]  /*0e30*/  IMAD.U32 R22, RZ, RZ, UR6 ;  /* 0x00000006ff167e24 */ /* 0x000fe4000f8e00ff */
[----:B0-----:R-:W-:-:S07]  /*0e40*/  IMAD.U32 R23, RZ, RZ, UR4 ;  /* 0x00000004ff177e24 */ /* 0x001fce000f8e00ff */
.L_x_4:
[----:B------:R-:W-:-:S08]  /*0e50*/  NOP ;  /* 0x0000000000007918 */ /* 0x000fd00000000000 */
[----:B------:R-:W0:Y:S02]  /*0e60*/  USETMAXREG.TRY_ALLOC.CTAPOOL UP0, 0xf0 ;  /* 0x000000f0000079c8 */ /* 0x000e240008000600 */
[----:B0-----:R-:W-:-:S13]  /*0e70*/  PLOP3.LUT P0, PT, PT, PT, UP0, 0x80, 0x0 ;  /* 0x000000000000781c */ /* 0x001fda0003f0f008 */
[----:B------:R-:W-:Y:S05]  /*0e80*/  @!P0 BRA `(.L_x_4) ;  /* 0xfffffffc00f08947 */ /* 0x000fea000383ffff */
[----:B------:R-:W-:Y:S02]  /*0e90*/  ULDC.64 UR4, c[0x0][0x598] ;  /* 0x0001660000047ab9 */ /* 0x000fe40000000a00 */
[----:B------:R-:W-:-:S04]  /*0ea0*/  ISETP.NE.U32.AND P0, PT, RZ, UR4, PT ;  /* 0x00000004ff007c0c */ /* 0x000fc8000bf05070 */
[----:B------:R-:W-:-:S13]  /*0eb0*/  ISETP.NE.AND.EX P0, PT, RZ, UR5, PT, P0 ;  /* 0x00000005ff007c0c */ /* 0x000fda000bf05300 */
[----:B------:R-:W-:Y:S05]  /*0ec0*/  @!P0 BRA `(.L_x_7) ;  /* 0x0000000000248947 */ /* 0x000fea0003800000 */
[----:B------:R-:W0:Y:S01]  /*0ed0*/  LDC.64 R2, c[0x0][0x598] ;  /* 0x00016600ff027b82 */ /* 0x000e220000000a00 */
[----:B------:R-:W-:Y:S02]  /*0ee0*/  ULDC.64 UR4, c[0x0][0x208] ;  /* 0x0000820000047ab9 */ /* 0x000fe40000000a00 */
[----:B0-----:R-:W2:Y:S02]  /*0ef0*/  LDG.E.64 R2, desc[UR4][R2.64] ;  /* 0x0000000402027981 */ /* 0x001ea4000c1e1b00 */
[----:B--2---:R-:W-:-:S04]  /*0f00*/  ISETP.NE.U32.AND P0, PT, R2, RZ, PT ;  /* 0x000000ff0200720c */ /* 0x004fc80003f05070 */
[----:B------:R-:W-:-:S13]  /*0f10*/  ISETP.NE.AND.EX P0, PT, R3, RZ, PT, P0 ;  /* 0x000000ff0300720c */ /* 0x000fda0003f05300 */
[----:B------:R-:W-:Y:S05]  /*0f20*/  @!P0 BRA `(.L_x_7) ;  /* 0x00000000000c8947 */ /* 0x000fea0003800000 */
[----:B------:R-:W-:Y:S02]  /*0f30*/  ULDC.64 UR4, c[0x0][0x208] ;  /* 0x0000820000047ab9 */ /* 0x000fe40000000a00 */
[----:B------:R0:W5:Y:S01]  /*0f40*/  LD.E R17, desc[UR4][R2.64] ;  /* 0x0000000402117980 */ /* 0x000162000c101900 */
[----:B------:R-:W-:Y:S05]  /*0f50*/  BRA `(.L_x_8) ;  /* 0x0000000000287947 */ /* 0x000fea0003800000 */
.L_x_7:
[----:B------:R-:W-:Y:S02]  /*0f60*/  ULDC.64 UR4, c[0x0][0x588] ;  /* 0x0001620000047ab9 */ /* 0x000fe40000000a00 */
[----:B------:R-:W-:-:S04]  /*0f70*/  ISETP.NE.U32.AND P0, PT, RZ, UR4, PT ;  /* 0x00000004ff007c0c */ /* 0x000fc8000bf05070 */
[----:B------:R-:W-:-:S13]  /*0f80*/  ISETP.NE.AND.EX P0, PT, RZ, UR5, PT, P0 ;  /* 0x00000005ff007c0c */ /* 0x000fda000bf05300 */
[----:B------:R-:W-:Y:S05]  /*0f90*/  @!P0 BRA `(.L_x_9) ;  /* 0x0000000000108947 */ /* 0x000fea0003800000 */
[----:B------:R-:W0:Y:S01]  /*0fa0*/  LDC.64 R2, c[0x0][0x588] ;  /* 0x00016200ff027b82 */ /* 0x000e220000000a00 */
[----:B------:R-:W-:Y:S02]  /*0fb0*/  ULDC.64 UR4, c[0x0][0x208] ;  /* 0x0000820000047ab9 */ /* 0x000fe40000000a00 */
[----:B0-----:R1:W5:Y:S01]  /*0fc0*/  LDG.E R17, desc[UR4][R2.64] ;  /* 0x0000000402117981 */ /* 0x001362000c1e1900 */
[----:B------:R-:W-:Y:S05]  /*0fd0*/  BRA `(.L_x_8) ;  /* 0x0000000000087947 */ /* 0x000fea0003800000 */
.L_x_9:
[----:B------:R-:W-:Y:S02]  /*0fe0*/  ULDC UR4, c[0x0][0x580] ;  /* 0x0001600000047ab9 */ /* 0x000fe40000000800 */
[----:B------:R-:W-:-:S07]  /*0ff0*/  IMAD.U32 R17, RZ, RZ, UR4 ;  /* 0x00000004ff117e24 */ /* 0x000fce000f8e00ff */
.L_x_8:
[----:B------:R-:W-:Y:S02]  /*1000*/  ULDC.64 UR4, c[0x0][0x5a0] ;  /* 0x0001680000047ab9 */ /* 0x000fe40000000a00 */
[----:B------:R-:W-:-:S04]  /*1010*/  ISETP.NE.U32.AND P0, PT, RZ, UR4, PT ;  /* 0x00000004ff007c0c */ /* 0x000fc8000bf05070 */
[----:B------:R-:W-:-:S13]  /*1020*/  ISETP.NE.AND.EX P0, PT, RZ, UR5, PT, P0 ;  /* 0x00000005ff007c0c */ /* 0x000fda000bf05300 */
[----:B------:R-:W-:Y:S05]  /*1030*/  @!P0 BRA `(.L_x_10) ;  /* 0x0000000000248947 */ /* 0x000fea0003800000 */
[----:B01----:R-:W0:Y:S01]  /*1040*/  LDC.64 R2, c[0x0][0x5a0] ;  /* 0x00016800ff027b82 */ /* 0x003e220000000a00 */
        /* <DEDUP_REMOVED lines=8> */
.L_x_10:
[----:B------:R-:W-:Y:S02]  /*10d0*/  ULDC.64 UR4, c[0x0][0x590] ;  /* 0x0001640000047ab9 */ /* 0x000fe40000000a00 */
[----:B------:R-:W-:-:S04]  /*10e0*/  ISETP.NE.U32.AND P0, PT, RZ, UR4, PT ;  /* 0x00000004ff007c0c */ /* 0x000fc8000bf05070 */
[----:B------:R-:W-:-:S13]  /*10f0*/  ISETP.NE.AND.EX P0, PT, RZ, UR5, PT, P0 ;  /* 0x00000005ff007c0c */ /* 0x000fda000bf05300 */
[----:B------:R-:W-:Y:S05]  /*1100*/  @!P0 BRA `(.L_x_12) ;  /* 0x0000000000108947 */ /* 0x000fea0003800000 */
[----:B------:R-:W2:Y:S01]  /*1110*/  LDC.64 R18, c[0x0][0x590] ;  /* 0x00016400ff127b82 */ /* 0x000ea20000000a00 */
[----:B------:R-:W-:Y:S02]  /*1120*/  ULDC.64 UR4, c[0x0][0x208] ;  /* 0x0000820000047ab9 */ /* 0x000fe40000000a00 */
[----:B--2---:R2:W5:Y:S01]  /*1130*/  LDG.E R18, desc[UR4][R18.64] ;  /* 0x0000000412127981 */ /* 0x004562000c1e1900 */
[----:B------:R-:W-:Y:S05]  /*1140*/  BRA `(.L_x_11) ;  /* 0x0000000000087947 */ /* 0x000fea0003800000 */
.L_x_12:
[----:B------:R-:W-:Y:S02]  /*1150*/  ULDC UR4, c[0x0][0x584] ;  /* 0x0001610000047ab9 */ /* 0x000fe40000000800 */
[----:B------:R-:W-:-:S07]  /*1160*/  IMAD.U32 R18, RZ, RZ, UR4 ;  /* 0x00000004ff127e24 */ /* 0x000fce000f8e00ff */
.L_x_11:
[----:B------:R-:W-:-:S13]  /*1170*/  LOP3.LUT P0, RZ, R0, 0xff, RZ, 0xc0, !PT ;  /* 0x000000ff00ff7812 */ /* 0x000fda000780c0ff */
[----:B------:R-:W-:Y:S05]  /*1180*/  @!P0 EXIT ;  /* 0x000000000000894d */ /* 0x000fea0003800000 */
[----:B------:R-:W-:Y:S02]  /*1190*/  ULDC UR4, c[0x0][0x28c] ;  /* 0x0000a30000047ab9 */ /* 0x000fe40000000800 */
[----:B------:R-:W-:-:S04]  /*11a0*/  UIADD3 UR4, UR4, 0x7f, URZ ;  /* 0x0000007f04047890 */ /* 0x000fc8000fffe03f */
[----:B------:R-:W-:-:S04]  /*11b0*/  USHF.R.S32.HI UR5, URZ, 0x1f, UR4 ;  /* 0x0000001f3f057899 */ /* 0x000fc80008011404 */
[----:B------:R-:W-:-:S03]  /*11c0*/  ULEA.HI UR5, UR5, UR4, URZ, 0x7 ;  /* 0x0000000405057291 */ /* 0x000fc6000f8f383f */
[----:B------:R-:W-:Y:S01]  /*11d0*/  UMOV UR4, URZ ;  /* 0x0000003f00047c82 */ /* 0x000fe20008000000 */
[----:B------:R-:W-:Y:S01]  /*11e0*/  USHF.R.S32.HI UR6, URZ, 0x7, UR5 ;  /* 0x000000073f067899 */ /* 0x000fe20008011405 */
[----:B01----:R-:W-:Y:S02]  /*11f0*/  IMAD.U32 R2, RZ, RZ, UR4 ;  /* 0x00000004ff027e24 */ /* 0x003fe4000f8e00ff */
[----:B------:R-:W-:Y:S02]  /*1200*/  UMOV UR5, URZ ;  /* 0x0000003f00057c82 */ /* 0x000fe40008000000 */
[----:B------:R-:W-:Y:S01]  /*1210*/  MOV R0, UR5 ;  /* 0x0000000500007c02 */ /* 0x000fe20008000f00 */
[----:B------:R-:W-:-:S05]  /*1220*/  IMAD.U32 R3, RZ, RZ, UR6 ;  /* 0x00000006ff037e24 */ /* 0x000fca000f8e00ff */
[----:B------:R0:W-:Y:S04]  /*1230*/  STL [R1+0xa0], R3 ;  /* 0x0000a00301007387 */ /* 0x0001e80000100800 */
[----:B------:R0:W-:Y:S04]  /*1240*/  STL [R1+0x98], R0 ;  /* 0x0000980001007387 */ /* 0x0001e80000100800 */
[----:B------:R0:W-:Y:S02]  /*1250*/  STL [R1+0x90], R2 ;  /* 0x0000900201007387 */ /* 0x0001e40000100800 */
.L_x_514:
[----:B0-----:R-:W0:Y:S01]  /*1260*/  S2R R0, SR_TID.X ;  /* 0x0000000000007919 */ /* 0x001e220000002100 */
[----:B------:R-:W1:Y:S01]  /*1270*/  S2UR UR7, SR_CgaCtaId ;  /* 0x00000000000779c3 */ /* 0x000e620000008800 */
[----:B------:R-:W-:Y:S02]  /*1280*/  UMOV UR6, 0x400 ;  /* 0x0000040000067882 */ /* 0x000fe40000000000 */
[----:B-1----:R-:W-:Y:S01]  /*1290*/  ULEA UR6, UR7, UR6, 0x18 ;  /* 0x0000000607067291 */ /* 0x002fe2000f8ec03f */
[----:B0-----:R-:W-:-:S04]  /*12a0*/  LOP3.LUT R0, R0, 0x80, RZ, 0xc0, !PT ;  /* 0x0000008000007812 */ /* 0x001fc800078ec0ff */
[----:B------:R-:W-:-:S06]  /*12b0*/  SHF.R.U32.HI R0, RZ, 0x7, R0 ;  /* 0x00000007ff007819 */ /* 0x000fcc0000011600 */
[----:B------:R-:W0:Y:S02]  /*12c0*/  SHFL.IDX PT, R0, R0, RZ, 0x1f ;  /* 0x00001fff00007589 */ /* 0x000e2400000e0000 */
[----:B0-----:R-:W-:-:S13]  /*12d0*/  R2UR UR4, R0 ;  /* 0x00000000000472ca */ /* 0x001fda00000e0000 */
[----:B------:R-:W-:-:S04]  /*12e0*/  ULEA.HI UR5, UR4, UR4, URZ, 0x1 ;  /* 0x0000000404057291 */ /* 0x000fc8000f8f083f */
[----:B------:R-:W-:-:S04]  /*12f0*/  ULOP3.LUT UR5, UR5, 0x7fffe, URZ, 0xc0, !UPT ;  /* 0x0007fffe05057892 */ /* 0x000fc8000f8ec03f */
[----:B------:R-:W-:-:S03]  /*1300*/  UIADD3 UR5, UR4, -UR5, URZ ;  /* 0x8000000504057290 */ /* 0x000fc6000fffe03f */
[----:B------:R-:W-:Y:S01]  /*1310*/  ULDC UR4, c[0x0][0x28c] ;  /* 0x0000a30000047ab9 */ /* 0x000fe20000000800 */
[----:B------:R-:W-:Y:S01]  /*1320*/  ULEA UR5, UR5, UR6, 0xd ;  /* 0x0000000605057291 */ /* 0x000fe2000f8e683f */
[----:B------:R-:W-:-:S03]  /*1330*/  ISETP.LT.AND P0, PT, RZ, UR4, PT ;  /* 0x00000004ff007c0c */ /* 0x000fc6000bf01270 */
[----:B------:R-:W-:-:S04]  /*1340*/  UIADD3 UR5, UR5, 0x100, URZ ;  /* 0x0000010005057890 */ /* 0x000fc8000fffe03f */
[----:B------:R-:W-:-:S04]  /*1350*/  USHF.R.U32.HI UR5, URZ, 0x4, UR5 ;  /* 0x000000043f057899 */ /* 0x000fc80008011605 */
[----:B------:R-:W-:-:S04]  /*1360*/  ULOP3.LUT UR5, UR5, 0x3fff, URZ, 0xc0, !UPT ;  /* 0x00003fff05057892 */ /* 0x000fc8000f8ec03f */
[----:B------:R-:W-:-:S06]  /*1370*/  ULOP3.LUT UR4, UR5, 0x10000, URZ, 0xfc, !UPT ;  /* 0x0001000005047892 */ /* 0x000fcc000f8efc3f */
[----:B--2---:R-:W-:Y:S01]  /*1380*/  IMAD.U32 R19, RZ, RZ, UR4 ;  /* 0x00000004ff137e24 */ /* 0x004fe2000f8e00ff */
[----:B----4-:R-:W-:Y:S06]  /*1390*/  @P0 BRA `(.L_x_13) ;  /* 0x0000000000400947 */ /* 0x010fec0003800000 */
[----:B------:R-:W-:Y:S01]  /*13a0*/  MOV R0, 0x0 ;  /* 0x0000000000007802 */ /* 0x000fe20000000f00 */
[----:B------:R-:W-:Y:S01]  /*13b0*/  ULDC.64 UR4, c[0x4][0x68] ;  /* 0x01001a0000047ab9 */ /* 0x000fe20000000a00 */
[----:B------:R-:W-:Y:S01]  /*13c0*/  ULDC.64 UR6, c[0x4][0x8] ;  /* 0x0100020000067ab9 */ /* 0x000fe20000000a00 */
[----:B------:R-:W-:Y:S01]  /*13d0*/  IMAD.U32 R4, RZ, RZ, UR4 ;  /* 0x00000004ff047e24 */ /* 0x000fe2000f8e00ff */
[----:B------:R0:W1:Y:S01]  /*13e0*/  LDC.64 R2, c[0x4][R0] ;  /* 0x0100000000027b82 */ /* 0x0000620000000a00 */
[----:B------:R-:W-:Y:S01]  /*13f0*/  IMAD.U32 R5, RZ, RZ, UR5 ;  /* 0x00000005ff057e24 */ /* 0x000fe2000f8e00ff */
[----:B------:R-:W-:Y:S01]  /*1400*/  ULDC.64 UR4, c[0x4][0x70] ;  /* 0x01001c0000047ab9 */ /* 0x000fe20000000a00 */
[----:B------:R-:W-:Y:S01]  /*1410*/  IMAD.U32 R10, RZ, RZ, UR6 ;  /* 0x00000006ff0a7e24 */ /* 0x000fe2000f8e00ff */
[----:B------:R-:W-:Y:S01]  /*1420*/  MOV R7, UR5 ;  /* 0x0000000500077c02 */ /* 0x000fe20008000f00 */
[----:B------:R-:W-:Y:S01]  /*1430*/  IMAD.U32 R6, RZ, RZ, UR4 ;  /* 0x00000004ff067e24 */ /* 0x000fe2000f8e00ff */
[----:B------:R-:W-:Y:S01]  /*1440*/  MOV R13, RZ ;  /* 0x000000ff000d7202 */ /* 0x000fe20000000f00 */
[----:B------:R-:W-:-:S02]  /*1450*/  IMAD.U32 R11, RZ, RZ, UR7 ;  /* 0x00000007ff0b7e24 */ /* 0x000fc4000f8e00ff */
[----:B------:R-:W-:Y:S02]  /*1460*/  IMAD.MOV.U32 R8, RZ, RZ, 0x1e1 ;  /* 0x000001e1ff087424 */ /* 0x000fe400078e00ff */
[----:B0-----:R-:W-:-:S07]  /*1470*/  IMAD.MOV.U32 R12, RZ, RZ, 0x1 ;  /* 0x00000001ff0c7424 */ /* 0x001fce00078e00ff */
[----:B------:R-:W-:-:S07]  /*1480*/  LEPC R20, `(.L_x_13) ;  /* 0x000000001014794e */ /* 0x000fce0000000000 */
[----:B-1---5:R-:W-:Y:S05]  /*1490*/  CALL.ABS.NOINC R2 ;  /* 0x0000000002007343 */ /* 0x022fea0003c00000 */
.L_x_13:
[----:B------:R-:W2:Y:S02]  /*14a0*/  LDL R2, [R1+0x80] ;  /* 0x0000800001027983 */ /* 0x000ea40000100800 */
[----:B--2---:R-:W-:-:S13]  /*14b0*/  R2UR UR4, R2 ;  /* 0x00000000020472ca */ /* 0x004fda00000e0000 */
[----:B------:R-:W-:-:S06]  /*14c0*/  ULOP3.LUT UR4, UR4, 0x1, URZ, 0xfc, !UPT ;  /* 0x0000000104047892 */ /* 0x000fcc000f8efc3f */
[----:B------:R-:W-:-:S05]  /*14d0*/  IMAD.U32 R0, RZ, RZ, UR4 ;  /* 0x00000004ff007e24 */ /* 0x000fca000f8e00ff */
[----:B------:R-:W-:-:S13]  /*14e0*/  ISETP.NE.AND P0, PT, R0, 0x3, PT ;  /* 0x000000030000780c */ /* 0x000fda0003f05270 */
[----:B------:R-:W-:Y:S05]  /*14f0*/  @!P0 BRA `(.L_x_14) ;  /* 0x0000000000048947 */ /* 0x000fea0003800000 */
[----:B------:R-:W-:Y:S01]  /*1500*/  BPT.TRAP 0x1 ;  /* 0x000000040000795c */ /* 0x000fe20000300000 */
.L_x_14:
[----:B------:R-:W2:Y:S04]  /*1510*/  LDL R2, [R1+0x90] ;  /* 0x0000900001027983 */ /* 0x000ea80000100800 */
[----:B------:R-:W3:Y:S01]  /*1520*/  LDL R0, [R1+0x98] ;  /* 0x0000980001007983 */ /* 0x000ee20000100800 */
[----:B------:R-:W0:Y:S01]  /*1530*/  S2UR UR5, SR_CgaCtaId ;  /* 0x00000000000579c3 */ /* 0x000e220000008800 */
[----:B------:R-:W-:Y:S02]  /*1540*/  UMOV UR4, 0x400 ;  /* 0x0000040000047882 */ /* 0x000fe40000000000 */
[----:B0-----:R-:W-:Y:S01]  /*1550*/  ULEA UR4, UR5, UR4, 0x18 ;  /* 0x0000000405047291 */ /* 0x001fe2000f8ec03f */
[----:B--2---:R-:W-:Y:S02]  /*1560*/  R2UR UR7, R2 ;  /* 0x00000000020772ca */ /* 0x004fe400000e0000 */
[----:B---3--:R-:W-:-:S03]  /*1570*/  R2UR UR6, R0 ;  /* 0x00000000000672ca */ /* 0x008fc600000e0000 */
[----:B------:R-:W-:-:S08]  /*1580*/  IMAD.U32 R0, RZ, RZ, UR4 ;  /* 0x00000004ff007e24 */ /* 0x000fd0000f8e00ff */
[----:B------:R-:W-:Y:S02]  /*1590*/  IMAD.U32 R3, RZ, RZ, UR7 ;  /* 0x00000007ff037e24 */ /* 0x000fe4000f8e00ff */
[----:B------:R-:W-:-:S03]  /*15a0*/  IMAD.U32 R2, RZ, RZ, UR6 ;  /* 0x00000006ff027e24 */ /* 0x000fc6000f8e00ff */
[----:B------:R-:W-:Y:S02]  /*15b0*/  LEA R3, R3, R0, 0x3 ;  /* 0x0000000003037211 */ /* 0x000fe400078e18ff */
[----:B------:R-:W-:-:S04]  /*15c0*/  SHF.L.U32 R2, R2, 0x1f, RZ ;  /* 0x0000001f02027819 */ /* 0x000fc800000006ff */
[----:B------:R0:W1:Y:S01]  /*15d0*/  SYNCS.PHASECHK.TRANS64.TRYWAIT P1, [R3+URZ], R2 ;  /* 0x00000002030075a7 */ /* 0x000062000802017f */
[----:B------:R-:W-:Y:S05]  /*15e0*/  @!P0 BRA `(.L_x_15) ;  /* 0x0000000000048947 */ /* 0x000fea0003800000 */
[----:B------:R-:W-:Y:S01]  /*15f0*/  BPT.TRAP 0x1 ;  /* 0x000000040000795c */ /* 0x000fe20000300000 */
.L_x_15:
[----:B-1----:R-:W-:Y:S05]  /*1600*/  @P1 BRA `(.L_x_16) ;  /* 0x0000000000081947 */ /* 0x002fea0003800000 */
[----:B------:R-:W1:Y:S02]  /*1610*/  SYNCS.PHASECHK.TRANS64.TRYWAIT P1, [R3+URZ], R2 ;  /* 0x00000002030075a7 */ /* 0x000e64000802017f */
[----:B-1----:R-:W-:Y:S05]  /*1620*/  @!P1 BRA `(.L_x_17) ;  /* 0x0000018800849947 */ /* 0x002fea0003800000 */
.L_x_16:
[----:B------:R-:W2:Y:S02]  /*1630*/  LDL R4, [R1+0xa0] ;  /* 0x0000a00001047983 */ /* 0x000ea40000100800 */
[----:B--2---:R-:W-:-:S13]  /*1640*/  R2UR UR5, R4 ;  /* 0x00000000040572ca */ /* 0x004fda00000e0000 */
[----:B------:R-:W-:-:S04]  /*1650*/  UISETP.LT.AND UP0, UPT, UR5, 0x1, UPT ;  /* 0x000000010500788c */ /* 0x000fc8000bf01270 */
[----:B------:R-:W-:-:S06]  /*1660*/  USEL UR4, UR5, 0x1, UP0 ;  /* 0x0000000105047887 */ /* 0x000fcc0008000000 */
[----:B01----:R-:W-:-:S05]  /*1670*/  IMAD.U32 R2, RZ, RZ, UR4 ;  /* 0x00000004ff027e24 */ /* 0x003fca000f8e00ff */
[----:B------:R-:W-:Y:S01]  /*1680*/  IADD3 R2, -R2, UR5, RZ ;  /* 0x0000000502027c10 */ /* 0x000fe2000fffe1ff */
[----:B------:R-:W-:Y:S05]  /*1690*/  WARPSYNC.ALL ;  /* 0x0000000000007948 */ /* 0x000fea0003800000 */
[----:B------:R-:W-:Y:S01]  /*16a0*/  ISETP.GE.AND P1, PT, R2, 0x1, PT ;  /* 0x000000010200780c */ /* 0x000fe20003f26270 */
[----:B------:R-:W-:Y:S04]  /*16b0*/  STL [R1+0x14c], R22 ;  /* 0x00014c1601007387 */ /* 0x000fe80000100800 */
[----:B------:R0:W-:Y:S04]  /*16c0*/  STL [R1+0x148], R2 ;  /* 0x0001480201007387 */ /* 0x0001e80000100800 */
[----:B------:R-:W2:Y:S01]  /*16d0*/  LDL R7, [R1+0x90] ;  /* 0x0000900001077983 */ /* 0x000ea20000100800 */
[----:B------:R-:W-:Y:S01]  /*16e0*/  R2UR UR4, R0 ;  /* 0x00000000000472ca */ /* 0x000fe200000e0000 */
[----:B------:R-:W-:Y:S01]  /*16f0*/  WARPGROUP.ARRIVE ;  /* 0x00000000000079c5 */ /* 0x000fe20000000000 */
[----:B------:R-:W-:Y:S01]  /*1700*/  R2UR UR6, R19 ;  /* 0x00000000130672ca */ /* 0x000fe200000e0000 */
[----:B------:R-:W-:Y:S01]  /*1710*/  UMOV UR7, 0x40000040 ;  /* 0x4000004000077882 */ /* 0x000fe20000000000 */
[----:B------:R-:W-:Y:S01]  /*1720*/  UMOV UR19, 0x40000040 ;  /* 0x4000004000137882 */ /* 0x000fe20000000000 */
[----:B------:R-:W-:Y:S01]  /*1730*/  UMOV UR23, 0x40000040 ;  /* 0x4000004000177882 */ /* 0x000fe20000000000 */
[----:B------:R-:W-:Y:S01]  /*1740*/  UMOV UR15, 0x40000040 ;  /* 0x40000040000f7882 */ /* 0x000fe20000000000 */
[----:B------:R-:W-:Y:S01]  /*1750*/  UMOV UR27, UR19 ;  /* 0x00000013001b7c82 */ /* 0x000fe20008000000 */
[----:B------:R-:W-:Y:S01]  /*1760*/  UMOV UR31, 0x40000040 ;  /* 0x40000040001f7882 */ /* 0x000fe20000000000 */
[----:B------:R-:W-:Y:S01]  /*1770*/  UMOV UR35, 0x40000040 ;  /* 0x4000004000237882 */ /* 0x000fe20000000000 */
[----:B------:R-:W-:Y:S01]  /*1780*/  UMOV UR39, 0x40000040 ;  /* 0x4000004000277882 */ /* 0x000fe20000000000 */
[----:B------:R-:W-:Y:S01]  /*1790*/  UMOV UR43, 0x40000040 ;  /* 0x40000040002b7882 */ /* 0x000fe20000000000 */
[----:B------:R-:W-:Y:S01]  /*17a0*/  UMOV UR47, 0x40000040 ;  /* 0x40000040002f7882 */ /* 0x000fe20000000000 */
[----:B------:R-:W-:Y:S01]  /*17b0*/  UIADD3 UR4, UR4, 0x18100, URZ ;  /* 0x0001810004047890 */ /* 0x000fe2000fffe03f */
[----:B-----5:R1:W-:Y:S01]  /*17c0*/  STL.64 [R1+0x140], R18 ;  /* 0x0001401201007387 */ /* 0x0203e20000100a00 */
[----:B------:R-:W-:Y:S01]  /*17d0*/  UMOV UR59, 0x40000040 ;  /* 0x40000040003b7882 */ /* 0x000fe20000000000 */
[----:B------:R-:W-:Y:S01]  /*17e0*/  UMOV UR55, 0x40000040 ;  /* 0x4000004000377882 */ /* 0x000fe20000000000 */
[----:B------:R-:W-:Y:S01]  /*17f0*/  USHF.R.U32.HI UR4, URZ, 0x4, UR4 ;  /* 0x000000043f047899 */ /* 0x000fe20008011604 */
[----:B------:R3:W-:Y:S01]  /*1800*/  STL.64 [R1+0x138], R16 ;  /* 0x0001381001007387 */ /* 0x0007e20000100a00 */
[----:B------:R-:W-:Y:S01]  /*1810*/  UMOV UR49, 0x40000040 ;  /* 0x4000004000317882 */ /* 0x000fe20000000000 */
[----:B------:R-:W-:Y:S01]  /*1820*/  UMOV UR51, UR55 ;  /* 0x0000003700337c82 */ /* 0x000fe20008000000 */
[----:B------:R-:W-:-:S04]  /*1830*/  ULOP3.LUT UR4, UR4, 0x3fff, URZ, 0xc0, !UPT ;  /* 0x00003fff04047892 */ /* 0x000fc8000f8ec03f */
[----:B------:R-:W-:Y:S01]  /*1840*/  ULOP3.LUT UR61, UR4, 0x10000, URZ, 0xfc, !UPT ;  /* 0x00010000043d7892 */ /* 0x000fe2000f8efc3f */
[----:B--2---:R-:W-:-:S13]  /*1850*/  R2UR UR5, R7 ;  /* 0x00000000070572ca */ /* 0x004fda00000e0000 */
[----:B------:R-:W-:Y:S02]  /*1860*/  ULEA UR60, UR5, UR6, 0xb ;  /* 0x00000006053c7291 */ /* 0x000fe4000f8e583f */
[----:B------:R-:W-:Y:S02]  /*1870*/  UIMAD UR6, UR5, 0x780, UR61 ;  /* 0x00000780050678a4 */ /* 0x000fe4000f8e023d */
[----:B------:R-:W-:Y:S01]  /*1880*/  UIADD3 UR50, UR60, 0x2, URZ ;  /* 0x000000023c327890 */ /* 0x000fe2000fffe03f */
[----:B------:R-:W-:Y:S02]  /*1890*/  UMOV UR5, 0x40000040 ;  /* 0x4000004000057882 */ /* 0x000fe40000000000 */
[----:B------:R-:W-:Y:S01]  /*18a0*/  UMOV UR4, UR60 ;  /* 0x0000003c00047c82 */ /* 0x000fe20008000000 */
[----:B------:R-:W-:Y:S01]  /*18b0*/  UIADD3 UR10, UR6, 0x80, URZ ;  /* 0x00000080060a7890 */ /* 0x000fe2000fffe03f */
[----:B------:R-:W-:Y:S02]  /*18c0*/  UMOV UR16, UR4 ;  /* 0x0000000400107c82 */ /* 0x000fe40008000000 */
[----:B------:R-:W-:Y:S01]  /*18d0*/  IGMMA.64x16x32.S8.S8 R24, gdesc[UR4], RZ, !UPT, gsb0 ;  /* 0x00600000041879f1 */ /* 0x000fe2000c0410ff */
[----:B------:R-:W-:Y:S01]  /*18e0*/  UMOV UR17, UR5 ;  /* 0x0000000500117c82 */ /* 0x000fe20008000000 */
[----:B------:R-:W-:-:S02]  /*18f0*/  UIADD3 UR11, UR6, 0x100, URZ ;  /* 0x00000100060b7890 */ /* 0x000fc4000fffe03f */
[----:B------:R-:W-:Y:S01]  /*1900*/  UMOV UR18, UR10 ;  /* 0x0000000a00127c82 */ /* 0x000fe20008000000 */
[----:B------:R-:W-:Y:S01]  /*1910*/  UMOV UR20, UR4 ;  /* 0x0000000400147c82 */ /* 0x000fe20008000000 */
[----:B------:R-:W-:Y:S01]  /*1920*/  UMOV UR21, UR5 ;  /* 0x0000000500157c82 */ /* 0x000fe20008000000 */
[----:B------:R-:W-:Y:S02]  /*1930*/  UIADD3 UR10, UR6, 0x180, URZ ;  /* 0x00000180060a7890 */ /* 0x000fe4000fffe03f */
[----:B------:R-:W-:Y:S01]  /*1940*/  UMOV UR22, UR11 ;  /* 0x0000000b00167c82 */ /* 0x000fe20008000000 */
[----:B------:R-:W-:Y:S01]  /*1950*/  UMOV UR8, UR4 ;  /* 0x0000000400087c82 */ /* 0x000fe20008000000 */
[----:B------:R-:W-:Y:S01]  /*1960*/  UMOV UR9, UR5 ;  /* 0x0000000500097c82 */ /* 0x000fe20008000000 */
[----:B------:R-:W-:Y:S01]  /*1970*/  UMOV UR11, 0x40000040 ;  /* 0x40000040000b7882 */ /* 0x000fe20000000000 */
[----:B------:R-:W-:Y:S01]  /*1980*/  UIADD3 UR14, UR6, 0x200, URZ ;  /* 0x00000200060e7890 */ /* 0x000fe2000fffe03f */
[----:B------:R-:W-:Y:S01]  /*1990*/  UMOV UR12, UR4 ;  /* 0x00000004000c7c82 */ /* 0x000fe20008000000 */
[----:B------:R-:W-:Y:S01]  /*19a0*/  UMOV UR13, UR5 ;  /* 0x00000005000d7c82 */ /* 0x000fe20008000000 */
[----:B------:R-:W-:Y:S01]  /*19b0*/  UMOV UR26, UR18 ;  /* 0x00000012001a7c82 */ /* 0x000fe20008000000 */
[----:B------:R-:W-:Y:S01]  /*19c0*/  UMOV UR24, UR4 ;  /* 0x0000000400187c82 */ /* 0x000fe20008000000 */
[----:B------:R-:W-:Y:S01]  /*19d0*/  UMOV UR25, UR5 ;  /* 0x0000000500197c82 */ /* 0x000fe20008000000 */
[----:B------:R-:W-:Y:S01]  /*19e0*/  UIADD3 UR30, UR6, 0x400, URZ ;  /* 0x00000400061e7890 */ /* 0x000fe2000fffe03f */
        /* <DEDUP_REMOVED lines=21> */
[----:B------:R-:W-:-:S02]  /*1b40*/  WARPGROUP.DEPBAR.LE gsb0, 0x0 ;  /* 0x00008000000079c5 */ /* 0x000fc40000010000 */
[----:B------:R-:W-:Y:S01]  /*1b50*/  IMAD.MOV.U32 R10, RZ, RZ, R24 ;  /* 0x000000ffff0a7224 */ /* 0x000fe200078e0018 */
[----:B------:R-:W-:Y:S01]  /*1b60*/  MOV R6, R27 ;  /* 0x0000001b00067202 */ /* 0x000fe20000000f00 */
[----:B------:R-:W-:Y:S02]  /*1b70*/  IMAD.MOV.U32 R9, RZ, RZ, R25 ;  /* 0x000000ffff097224 */ /* 0x000fe400078e0019 */
[----:B------:R-:W-:Y:S02]  /*1b80*/  IMAD.MOV.U32 R8, RZ, RZ, R26 ;  /* 0x000000ffff087224 */ /* 0x000fe400078e001a */
[----:B------:R-:W-:Y:S02]  /*1b90*/  IMAD.MOV.U32 R5, RZ, RZ, R28 ;  /* 0x000000ffff057224 */ /* 0x000fe400078e001c */
[----:B------:R-:W-:Y:S02]  /*1ba0*/  IMAD.MOV.U32 R4, RZ, RZ, R29 ;  /* 0x000000ffff047224 */ /* 0x000fe400078e001d */
[----:B------:R-:W-:-:S02]  /*1bb0*/  IMAD.MOV.U32 R3, RZ, RZ, R30 ;  /* 0x000000ffff037224 */ /* 0x000fc400078e001e */
[----:B0-----:R-:W-:Y:S02]  /*1bc0*/  IMAD.MOV.U32 R2, RZ, RZ, R31 ;  /* 0x000000ffff027224 */ /* 0x001fe400078e001f */
[----:B------:R-:W-:-:S06]  /*1bd0*/  WARPGROUP.ARRIVE ;  /* 0x00000000000079c5 */ /* 0x000fcc0000000000 */
[----:B------:R-:W-:Y:S01]  /*1be0*/  IGMMA.64x16x32.S8.S8 R24, gdesc[UR16], RZ, !UPT, gsb0 ;  /* 0x00600000101879f1 */ /* 0x000fe2000c0410ff */
[----:B------:R-:W-:Y:S01]  /*1bf0*/  UIADD3 UR18, UR6, 0x280, URZ ;  /* 0x0000028006127890 */ /* 0x000fe2000fffe03f */
[----:B------:R-:W-:Y:S01]  /*1c00*/  UMOV UR16, UR4 ;  /* 0x0000000400107c82 */ /* 0x000fe20008000000 */
[----:B------:R-:W-:Y:S01]  /*1c10*/  UMOV UR17, UR5 ;  /* 0x0000000500117c82 */ /* 0x000fe20008000000 */
[----:B------:R-:W-:Y:S01]  /*1c20*/  UMOV UR19, 0x40000040 ;  /* 0x4000004000137882 */ /* 0x000fe20000000000 */
[----:B------:R-:W-:Y:S02]  /*1c30*/  WARPGROUP.DEPBAR.LE gsb0, 0x0 ;  /* 0x00008000000079c5 */ /* 0x000fe40000010000 */
[----:B------:R-:W-:Y:S01]  /*1c40*/  WARPGROUP.ARRIVE ;  /* 0x00000000000079c5 */ /* 0x000fe20000000000 */
[----:B-1----:R-:W-:Y:S01]  /*1c50*/  MOV R18, R24 ;  /* 0x0000001800127202 */ /* 0x002fe20000000f00 */
[----:B---3--:R-:W-:Y:S01]  /*1c60*/  IMAD.MOV.U32 R17, RZ, RZ, R25 ;  /* 0x000000ffff117224 */ /* 0x008fe200078e0019 */
[----:B------:R-:W-:Y:S01]  /*1c70*/  MOV R13, R29 ;  /* 0x0000001d000d7202 */ /* 0x000fe20000000f00 */
[----:B------:R-:W-:-:S02]  /*1c80*/  IMAD.MOV.U32 R16, RZ, RZ, R26 ;  /* 0x000000ffff107224 */ /* 0x000fc400078e001a */
[----:B------:R-:W-:Y:S01]  /*1c90*/  IGMMA.64x16x32.S8.S8 R224, gdesc[UR20], RZ, !UPT, gsb0 ;  /* 0x0060000014e079f1 */ /* 0x000fe2000c0410ff */
[----:B------:R-:W-:Y:S01]  /*1ca0*/  UMOV UR20, UR4 ;  /* 0x0000000400147c82 */ /* 0x000fe20008000000 */
[----:B------:R-:W-:Y:S01]  /*1cb0*/  UMOV UR21, UR5 ;  /* 0x0000000500157c82 */ /* 0x000fe20008000000 */
[----:B------:R-:W-:Y:S01]  /*1cc0*/  IMAD.MOV.U32 R15, RZ, RZ, R27 ;  /* 0x000000ffff0f7224 */ /* 0x000fe200078e001b */
[----:B------:R-:W-:Y:S01]  /*1cd0*/  UMOV UR4, UR48 ;  /* 0x0000003000047c82 */ /* 0x000fe20008000000 */
[----:B------:R-:W-:Y:S01]  /*1ce0*/  IMAD.MOV.U32 R14, RZ, RZ, R28 ;  /* 0x000000ffff0e7224 */ /* 0x000fe200078e001c */
[----:B------:R-:W-:Y:S01]  /*1cf0*/  UMOV UR5, UR49 ;  /* 0x0000003100057c82 */ /* 0x000fe20008000000 */
[----:B------:R-:W-:Y:S02]  /*1d00*/  IMAD.MOV.U32 R12, RZ, RZ, R30 ;  /* 0x000000ffff0c7224 */ /* 0x000fe400078e001e */
[----:B------:R-:W-:Y:S02]  /*1d10*/  IMAD.MOV.U32 R11, RZ, RZ, R31 ;  /* 0x000000ffff0b7224 */ /* 0x000fe400078e001f */
[----:B------:R-:W-:-:S02]  /*1d20*/  IMAD.MOV.U32 R232, RZ, RZ, R14 ;  /* 0x000000ffffe87224 */ /* 0x000fc400078e000e */
[----:B------:R-:W-:Y:S01]  /*1d30*/  IMAD.MOV.U32 R233, RZ, RZ, R13 ;  /* 0x000000ffffe97224 */ /* 0x000fe200078e000d */
[----:B------:R-:W-:Y:S01]  /*1d40*/  MOV R235, R11 ;  /* 0x0000000b00eb7202 */ /* 0x000fe20000000f00 */
[----:B------:R-:W-:Y:S01]  /*1d50*/  IMAD.MOV.U32 R234, RZ, RZ, R12 ;  /* 0x000000ffffea7224 */ /* 0x000fe200078e000c */
[----:B------:R-:W-:Y:S02]  /*1d60*/  WARPGROUP.DEPBAR.LE gsb0, 0x0 ;  /* 0x00008000000079c5 */ /* 0x000fe40000010000 */
[----:B------:R-:W-:Y:S01]  /*1d70*/  WARPGROUP.ARRIVE ;  /* 0x00000000000079c5 */ /* 0x000fe20000000000 */
[----:B------:R0:W-:Y:S04]  /*1d80*/  STL.64 [R1+0x1b8], R230 ;  /* 0x0001b8e601007387 */ /* 0x0001e80000100a00 */
[----:B------:R1:W-:Y:S01]  /*1d90*/  STL.64 [R1+0x1b0], R228 ;  /* 0x0001b0e401007387 */ /* 0x0003e20000100a00 */
[----:B------:R-:W-:Y:S01]  /*1da0*/  IGMMA.64x16x32.S8.S8 R208, gdesc[UR8], RZ, !UPT, gsb0 ;  /* 0x0060000008d079f1 */ /* 0x000fe2000c0410ff */
[----:B------:R-:W-:Y:S01]  /*1db0*/  UMOV UR8, UR50 ;  /* 0x0000003200087c82 */ /* 0x000fe20008000000 */
[----:B------:R-:W-:Y:S01]  /*1dc0*/  UMOV UR50, UR54 ;  /* 0x0000003600327c82 */ /* 0x000fe20008000000 */
[----:B------:R-:W-:Y:S01]  /*1dd0*/  UMOV UR9, 0x40000040 ;  /* 0x4000004000097882 */ /* 0x000fe20000000000 */
[----:B0-----:R-:W-:Y:S01]  /*1de0*/  MOV R230, R16 ;  /* 0x0000001000e67202 */ /* 0x001fe20000000f00 */
[----:B------:R-:W-:-:S02]  /*1df0*/  IMAD.MOV.U32 R231, RZ, RZ, R15 ;  /* 0x000000ffffe77224 */ /* 0x000fc400078e000f */
[----:B-1----:R-:W-:Y:S02]  /*1e00*/  IMAD.MOV.U32 R228, RZ, RZ, R18 ;  /* 0x000000ffffe47224 */ /* 0x002fe400078e0012 */
[----:B------:R-:W-:Y:S01]  /*1e10*/  IMAD.MOV.U32 R229, RZ, RZ, R17 ;  /* 0x000000ffffe57224 */ /* 0x000fe200078e0011 */
[----:B------:R0:W-:Y:S04]  /*1e20*/  STL.64 [R1+0x1d8], R230 ;  /* 0x0001d8e601007387 */ /* 0x0001e80000100a00 */
[----:B------:R1:W-:Y:S04]  /*1e30*/  STL.64 [R1+0x1d0], R228 ;  /* 0x0001d0e401007387 */ /* 0x0003e80000100a00 */
[----:B------:R2:W-:Y:S01]  /*1e40*/  STL.64 [R1+0x1c8], R226 ;  /* 0x0001c8e201007387 */ /* 0x0005e20000100a00 */
[----:B0-----:R-:W-:-:S03]  /*1e50*/  IMAD.MOV.U32 R230, RZ, RZ, R3 ;  /* 0x000000ffffe67224 */ /* 0x001fc600078e0003 */
[----:B------:R0:W-:Y:S01]  /*1e60*/  STL.64 [R1+0x1c0], R224 ;  /* 0x0001c0e001007387 */ /* 0x0001e20000100a00 */
[----:B------:R-:W-:Y:S01]  /*1e70*/  IMAD.MOV.U32 R231, RZ, RZ, R2 ;  /* 0x000000ffffe77224 */ /* 0x000fe200078e0002 */
[----:B-1----:R-:W-:Y:S01]  /*1e80*/  MOV R228, R5 ;  /* 0x0000000500e47202 */ /* 0x002fe20000000f00 */
[----:B------:R-:W-:-:S03]  /*1e90*/  IMAD.MOV.U32 R229, RZ, RZ, R4 ;  /* 0x000000ffffe57224 */ /* 0x000fc600078e0004 */
[----:B------:R-:W-:Y:S01]  /*1ea0*/  STL.64 [R1+0x1f8], R230 ;  /* 0x0001f8e601007387 */ /* 0x000fe20000100a00 */
[----:B--2---:R-:W-:Y:S02]  /*1eb0*/  IMAD.MOV.U32 R227, RZ, RZ, R6 ;  /* 0x000000ffffe37224 */ /* 0x004fe400078e0006 */
[----:B------:R-:W-:Y:S01]  /*1ec0*/  IMAD.MOV.U32 R226, RZ, RZ, R8 ;  /* 0x000000ffffe27224 */ /* 0x000fe200078e0008 */
[----:B------:R-:W-:Y:S01]  /*1ed0*/  STL.64 [R1+0x1f0], R228 ;  /* 0x0001f0e401007387 */ /* 0x000fe20000100a00 */
[----:B0-----:R-:W-:Y:S02]  /*1ee0*/  IMAD.MOV.U32 R224, RZ, RZ, R10 ;  /* 0x000000ffffe07224 */ /* 0x001fe400078e000a */
[----:B------:R-:W-:Y:S01]  /*1ef0*/  IMAD.MOV.U32 R225, RZ, RZ, R9 ;  /* 0x000000ffffe17224 */ /* 0x000fe200078e0009 */
[----:B------:R-:W-:Y:S04]  /*1f00*/  STL.64 [R1+0x1e8], R226 ;  /* 0x0001e8e201007387 */ /* 0x000fe80000100a00 */
[----:B------:R0:W-:Y:S01]  /*1f10*/  STL.64 [R1+0x1e0], R224 ;  /* 0x0001e0e001007387 */ /* 0x0001e20000100a00 */
[----:B------:R-:W-:-:S02]  /*1f20*/  WARPGROUP.DEPBAR.LE gsb0, 0x0 ;  /* 0x00008000000079c5 */ /* 0x000fc40000010000 */
[----:B------:R-:W-:-:S06]  /*1f30*/  WARPGROUP.ARRIVE ;  /* 0x00000000000079c5 */ /* 0x000fcc0000000000 */
[----:B------:R-:W-:Y:S01]  /*1f40*/  IGMMA.64x16x32.S8.S8 R192, gdesc[UR12], RZ, !UPT, gsb0 ;  /* 0x006000000cc079f1 */ /* 0x000fe2000c0410ff */
[----:B------:R-:W-:Y:S01]  /*1f50*/  UMOV UR12, UR22 ;  /* 0x00000016000c7c82 */ /* 0x000fe20008000000 */
[----:B------:R-:W-:Y:S01]  /*1f60*/  UIADD3 UR22, UR6, 0x300, URZ ;  /* 0x0000030006167890 */ /* 0x000fe2000fffe03f */
[----:B------:R-:W-:Y:S01]  /*1f70*/  UMOV UR13, UR23 ;  /* 0x00000017000d7c82 */ /* 0x000fe20008000000 */
[----:B------:R-:W-:Y:S01]  /*1f80*/  UMOV UR23, 0x40000040 ;  /* 0x4000004000177882 */ /* 0x000fe20000000000 */
[----:B------:R-:W-:Y:S02]  /*1f90*/  WARPGROUP.DEPBAR.LE gsb0, 0x0 ;  /* 0x00008000000079c5 */ /* 0x000fe40000010000 */
        /* <DEDUP_REMOVED lines=10> */
[----:B------:R-:W-:Y:S01]  /*2040*/  UMOV UR21, UR49 ;  /* 0x0000003100157c82 */ /* 0x000fe20008000000 */
        /* <DEDUP_REMOVED lines=40> */
[----:B------:R-:W-:Y:S01]  /*22d0*/  UMOV UR54, UR16 ;  /* 0x0000001000367c82 */ /* 0x000fe20008000000 */
[----:B------:R-:W-:Y:S01]  /*22e0*/  UMOV UR55, UR17 ;  /* 0x0000001100377c82 */ /* 0x000fe20008000000 */
        /* <DEDUP_REMOVED lines=12> */
[----:B------:R-:W-:Y:S01]  /*23b0*/  MOV R3, UR56 ;  /* 0x0000003800037c02 */ /* 0x000fe20008000f00 */
[----:B------:R-:W-:Y:S01]  /*23c0*/  UMOV UR58, UR12 ;  /* 0x0000000c003a7c82 */ /* 0x000fe20008000000 */
[----:B------:R-:W-:Y:S01]  /*23d0*/  MOV R4, UR57 ;  /* 0x0000003900047c02 */ /* 0x000fe20008000f00 */
        /* <DEDUP_REMOVED lines=12> */
[----:B------:R-:W-:Y:S01]  /*24a0*/  UMOV UR11, 0x40000040 ;  /* 0x40000040000b7882 */ /* 0x000fe20000000000 */
        /* <DEDUP_REMOVED lines=15> */
[----:B------:R-:W-:-:S02]  /*25a0*/  UIADD3 UR14, UR6, 0x2, URZ ;  /* 0x00000002060e7890 */ /* 0x000fc4000fffe03f */
[----:B------:R-:W-:Y:S02]  /*25b0*/  UIADD3 UR5, UR6, 0x82, URZ ;  /* 0x0000008206057890 */ /* 0x000fe4000fffe03f */
[----:B------:R-:W-:-:S03]  /*25c0*/  UIADD3 UR4, UR6, 0x102, URZ ;  /* 0x0000010206047890 */ /* 0x000fc6000fffe03f */
        /* <DEDUP_REMOVED lines=17> */
[----:B------:R-:W-:Y:S01]  /*26e0*/  UIADD3 UR14, UR6, 0x282, URZ ;  /* 0x00000282060e7890 */ /* 0x000fe2000fffe03f */
[----:B------:R-:W-:Y:S01]  /*26f0*/  UMOV UR15, 0x40000040 ;  /* 0x40000040000f7882 */ /* 0x000fe20000000000 */
[----:B------:R-:W-:Y:S01]  /*2700*/  UIADD3 UR18, UR6, 0x302, URZ ;  /* 0x0000030206127890 */ /* 0x000fe2000fffe03f */
[----:B------:R-:W-:Y:S01]  /*2710*/  UMOV UR19, 0x40000040 ;  /* 0x4000004000137882 */ /* 0x000fe20000000000 */
[----:B------:R-:W-:Y:S01]  /*2720*/  UMOV UR20, UR8 ;  /* 0x0000000800147c82 */ /* 0x000fe20008000000 */
[----:B------:R-:W-:Y:S01]  /*2730*/  UMOV UR21, UR9 ;  /* 0x0000000900157c82 */ /* 0x000fe20008000000 */
[----:B------:R-:W-:-:S02]  /*2740*/  WARPGROUP.DEPBAR.LE gsb0, 0x0 ;  /* 0x00008000000079c5 */ /* 0x000fc40000010000 */
        /* <DEDUP_REMOVED lines=12> */
[----:B------:R-:W-:Y:S01]  /*2810*/  UIADD3 UR26, UR6, 0x402, URZ ;  /* 0x00000402061a7890 */ /* 0x000fe2000fffe03f */
[----:B------:R-:W-:Y:S01]  /*2820*/  UMOV UR27, 0x40000040 ;  /* 0x40000040001b7882 */ /* 0x000fe20000000000 */
[----:B------:R-:W-:Y:S01]  /*2830*/  UIADD3 UR30, UR6, 0x482, URZ ;  /* 0x00000482061e7890 */ /* 0x000fe2000fffe03f */
[----:B------:R-:W-:Y:S01]  /*2840*/  UMOV UR31, 0x40000040 ;  /* 0x40000040001f7882 */ /* 0x000fe20000000000 */
[----:B------:R-:W-:Y:S01]  /*2850*/  UMOV UR32, UR8 ;  /* 0x0000000800207c82 */ /* 0x000fe20008000000 */
[----:B------:R-:W-:Y:S01]  /*2860*/  UMOV UR33, UR9 ;  /* 0x0000000900217c82 */ /* 0x000fe20008000000 */
[----:B------:R-:W-:Y:S02]  /*2870*/  WARPGROUP.DEPBAR.LE gsb0, 0x0 ;  /* 0x00008000000079c5 */ /* 0x000fe40000010000 */
[----:B------:R-:W-:-:S06]  /*2880*/  WARPGROUP.ARRIVE ;  /* 0x00000000000079c5 */ /* 0x000fcc0000000000 */
[----:B------:R-:W-:Y:S01]  /*2890*/  IGMMA.64x16x32.S8.S8 R168, gdesc[UR36], RZ, !UPT, gsb0 ;  /* 0x0060000024a879f1 */ /* 0x000fe2000c0410ff */
        /* <DEDUP_REMOVED lines=14> */
[----:B------:R-:W-:Y:S01]  /*2980*/  R2UR UR45, R5 ;  /* 0x00000000052d72ca */ /* 0x000fe200000e0000 */
[----:B------:R-:W-:Y:S01]  /*2990*/  UMOV UR46, UR54 ;  /* 0x00000036002e7c82 */ /* 0x000fe20008000000 */
[----:B------:R-:W-:Y:S01]  /*29a0*/  R2UR UR44, R6 ;  /* 0x00000000062c72ca */ /* 0x000fe200000e0000 */
[----:B------:R-:W-:Y:S01]  /*29b0*/  UMOV UR47, UR55 ;  /* 0x00000037002f7c82 */ /* 0x000fe20008000000 */
[----:B------:R-:W-:Y:S02]  /*29c0*/  WARPGROUP.DEPBAR.LE gsb0, 0x0 ;  /* 0x00008000000079c5 */ /* 0x000fe40000010000 */
[----:B------:R-:W-:-:S06]  /*29d0*/  WARPGROUP.ARRIVE ;  /* 0x00000000000079c5 */ /* 0x000fcc0000000000 */
[----:B------:R-:W-:Y:S01]  /*29e0*/  IGMMA.64x16x32.S8.S8 R216, gdesc[UR56], RZ, !UPT, gsb0 ;  /* 0x0060000038d879f1 */ /* 0x000fe2000c0410ff */
[----:B------:R-:W-:Y:S02]  /*29f0*/  R2UR UR56, R3 ;  /* 0x00000000033872ca */ /* 0x000fe400000e0000 */
[----:B------:R-:W-:Y:S01]  /*2a00*/  R2UR UR57, R4 ;  /* 0x00000000043972ca */ /* 0x000fe200000e0000 */
[----:B------:R-:W-:Y:S02]  /*2a10*/  WARPGROUP.DEPBAR.LE gsb0, 0x0 ;  /* 0x00008000000079c5 */ /* 0x000fe40000010000 */
[----:B------:R-:W-:-:S06]  /*2a20*/  WARPGROUP.ARRIVE ;  /* 0x00000000000079c5 */ /* 0x000fcc0000000000 */
[----:B------:R-:W-:Y:S03]  /*2a30*/  IGMMA.64x16x32.S8.S8 R12, gdesc[UR44], RZ, !UPT, gsb0 ;  /* 0x006000002c0c79f1 */ /* 0x000fe6000c0410ff */
[----:B------:R-:W-:Y:S02]  /*2a40*/  WARPGROUP.DEPBAR.LE gsb0, 0x0 ;  /* 0x00008000000079c5 */ /* 0x000fe40000010000 */
[----:B0-----:R-:W-:-:S06]  /*2a50*/  WARPGROUP.ARRIVE ;  /* 0x00000000000079c5 */ /* 0x001fcc0000000000 */
[----:B------:R-:W-:Y:S03]  /*2a60*/  IGMMA.64x16x32.S8.S8 R224, gdesc[UR48], RZ, !UPT, gsb0 ;  /* 0x0060000030e079f1 */ /* 0x000fe6000c0410ff */
[----:B------:R-:W-:Y:S02]  /*2a70*/  WARPGROUP.DEPBAR.LE gsb0, 0x0 ;  /* 0x00008000000079c5 */ /* 0x000fe40000010000 */
[----:B------:R-:W-:Y:S01]  /*2a80*/  MOV R3, R230 ;  /* 0x000000e600037202 */ /* 0x000fe20000000f00 */
[----:B------:R-:W-:Y:S01]  /*2a90*/  IMAD.MOV.U32 R2, RZ, RZ, R231 ;  /* 0x000000ffff027224 */ /* 0x000fe200078e00e7 */
[----:B------:R-:W-:Y:S01]  /*2aa0*/  MOV R9, R225 ;  /* 0x000000e100097202 */ /* 0x000fe20000000f00 */
[----:B------:R-:W-:Y:S01]  /*2ab0*/  IMAD.MOV.U32 R5, RZ, RZ, R228 ;  /* 0x000000ffff057224 */ /* 0x000fe200078e00e4 */
[----:B------:R-:W2:Y:S01]  /*2ac0*/  LDL.LU.64 R230, [R1+0x1f8] ;  /* 0x0001f80001e67983 */ /* 0x000ea20000300a00 */
[----:B------:R-:W-:-:S02]  /*2ad0*/  IMAD.MOV.U32 R4, RZ, RZ, R229 ;  /* 0x000000ffff047224 */ /* 0x000fc400078e00e5 */
[----:B------:R-:W-:Y:S01]  /*2ae0*/  IMAD.MOV.U32 R8, RZ, RZ, R226 ;  /* 0x000000ffff087224 */ /* 0x000fe200078e00e2 */
[----:B------:R-:W2:Y:S01]  /*2af0*/  LDL.LU.64 R228, [R1+0x1f0] ;  /* 0x0001f00001e47983 */ /* 0x000ea20000300a00 */
[----:B------:R-:W-:Y:S02]  /*2b00*/  IMAD.MOV.U32 R6, RZ, RZ, R227 ;  /* 0x000000ffff067224 */ /* 0x000fe400078e00e3 */
[----:B------:R-:W-:Y:S01]  /*2b10*/  IMAD.MOV.U32 R10, RZ, RZ, R224 ;  /* 0x000000ffff0a7224 */ /* 0x000fe200078e00e0 */
[----:B------:R-:W2:Y:S04]  /*2b20*/  LDL.LU.64 R226, [R1+0x1e8] ;  /* 0x0001e80001e27983 */ /* 0x000ea80000300a00 */
[----:B------:R-:W2:Y:S02]  /*2b30*/  LDL.LU.64 R224, [R1+0x1e0] ;  /* 0x0001e00001e07983 */ /* 0x000ea40000300a00 */
[----:B--2---:R-:W-:-:S06]  /*2b40*/  WARPGROUP.ARRIVE ;  /* 0x00000000000079c5 */ /* 0x004fcc0000000000 */
[----:B------:R-:W-:Y:S03]  /*2b50*/  IGMMA.64x16x32.S8.S8 R224, gdesc[UR8], R224, gsb0 ;  /* 0x0060000008e079f1 */ /* 0x000fe600080410e0 */
[----:B------:R-:W-:Y:S02]  /*2b60*/  WARPGROUP.DEPBAR.LE gsb0, 0x0 ;  /* 0x00008000000079c5 */ /* 0x000fe40000010000 */
[----:B------:R-:W-:Y:S04]  /*2b70*/  STL.64 [R1+0x60], R224 ;  /* 0x000060e001007387 */ /* 0x000fe80000100a00 */
[----:B------:R-:W-:Y:S04]  /*2b80*/  STL.64 [R1+0x68], R226 ;  /* 0x000068e201007387 */ /* 0x000fe80000100a00 */
[----:B------:R-:W-:Y:S04]  /*2b90*/  STL.64 [R1+0x70], R228 ;  /* 0x000070e401007387 */ /* 0x000fe80000100a00 */
[----:B------:R0:W-:Y:S04]  /*2ba0*/  STL.64 [R1+0x78], R230 ;  /* 0x000078e601007387 */ /* 0x0001e80000100a00 */
[----:B0-----:R-:W2:Y:S04]  /*2bb0*/  LDL.LU.64 R230, [R1+0x1d8] ;  /* 0x0001d80001e67983 */ /* 0x001ea80000300a00 */
[----:B------:R-:W2:Y:S01]  /*2bc0*/  LDL.LU.64 R228, [R1+0x1d0] ;  /* 0x0001d00001e47983 */ /* 0x000ea20000300a00 */
[----:B------:R-:W-:Y:S01]  /*2bd0*/  UMOV UR48, UR8 ;  /* 0x0000000800307c82 */ /* 0x000fe20008000000 */
[----:B------:R-:W-:Y:S01]  /*2be0*/  UMOV UR49, UR9 ;  /* 0x0000000900317c82 */ /* 0x000fe20008000000 */
[----:B------:R-:W-:Y:S01]  /*2bf0*/  UMOV UR50, UR5 ;  /* 0x0000000500327c82 */ /* 0x000fe20008000000 */
[----:B------:R-:W-:Y:S01]  /*2c00*/  UMOV UR51, 0x40000040 ;  /* 0x4000004000337882 */ /* 0x000fe20000000000 */
[----:B------:R-:W3:Y:S04]  /*2c10*/  LDL.LU.64 R226, [R1+0x1c8] ;  /* 0x0001c80001e27983 */ /* 0x000ee80000300a00 */
[----:B------:R-:W3:Y:S01]  /*2c20*/  LDL.LU.64 R224, [R1+0x1c0] ;  /* 0x0001c00001e07983 */ /* 0x000ee20000300a00 */
[----:B--2---:R-:W-:-:S06]  /*2c30*/  WARPGROUP.ARRIVE ;  /* 0x00000000000079c5 */ /* 0x004fcc0000000000 */
[----:B------:R-:W-:Y:S03]  /*2c40*/  IGMMA.64x16x32.S8.S8 R228, gdesc[UR48], R228, gsb0 ;  /* 0x0060000030e479f1 */ /* 0x000fe600080410e4 */
[----:B------:R-:W-:Y:S02]  /*2c50*/  WARPGROUP.DEPBAR.LE gsb0, 0x0 ;  /* 0x00008000000079c5 */ /* 0x000fe40000010000 */
[----:B------:R-:W-:Y:S04]  /*2c60*/  STL.64 [R1+0x20], R228 ;  /* 0x000020e401007387 */ /* 0x000fe80000100a00 */
[----:B------:R0:W-:Y:S04]  /*2c70*/  STL.64 [R1+0x28], R230 ;  /* 0x000028e601007387 */ /* 0x0001e80000100a00 */
[----:B------:R-:W-:Y:S04]  /*2c80*/  STL.64 [R1+0x30], R232 ;  /* 0x000030e801007387 */ /* 0x000fe80000100a00 */
[----:B------:R-:W-:Y:S04]  /*2c90*/  STL.64 [R1+0x38], R234 ;  /* 0x000038ea01007387 */ /* 0x000fe80000100a00 */
[----:B0-----:R-:W3:Y:S04]  /*2ca0*/  LDL.LU.64 R230, [R1+0x1b8] ;  /* 0x0001b80001e67983 */ /* 0x001ee80000300a00 */
[----:B------:R-:W3:Y:S01]  /*2cb0*/  LDL.LU.64 R228, [R1+0x1b0] ;  /* 0x0001b00001e47983 */ /* 0x000ee20000300a00 */
[----:B------:R-:W-:Y:S01]  /*2cc0*/  UMOV UR44, UR8 ;  /* 0x00000008002c7c82 */ /* 0x000fe20008000000 */
[----:B------:R-:W-:Y:S01]  /*2cd0*/  UMOV UR45, UR9 ;  /* 0x00000009002d7c82 */ /* 0x000fe20008000000 */
[----:B------:R-:W-:Y:S01]  /*2ce0*/  UMOV UR46, UR4 ;  /* 0x00000004002e7c82 */ /* 0x000fe20008000000 */
[----:B------:R-:W-:Y:S01]  /*2cf0*/  UMOV UR47, 0x40000040 ;  /* 0x40000040002f7882 */ /* 0x000fe20000000000 */
[----:B------:R-:W-:Y:S01]  /*2d00*/  UIADD3 UR58, UR6, 0x182, URZ ;  /* 0x00000182063a7890 */ /* 0x000fe2000fffe03f */
[----:B------:R-:W-:Y:S01]  /*2d10*/  UMOV UR59, 0x40000040 ;  /* 0x40000040003b7882 */ /* 0x000fe20000000000 */
[----:B------:R-:W-:Y:S01]  /*2d20*/  UIADD3 UR54, UR6, 0x202, URZ ;  /* 0x0000020206367890 */ /* 0x000fe2000fffe03f */
[----:B------:R-:W-:Y:S01]  /*2d30*/  UMOV UR55, 0x40000040 ;  /* 0x4000004000377882 */ /* 0x000fe20000000000 */
[----:B------:R-:W-:Y:S01]  /*2d40*/  UMOV UR22, UR50 ;  /* 0x0000003200167c82 */ /* 0x000fe20008000000 */
[----:B---3--:R-:W-:-:S06]  /*2d50*/  WARPGROUP.ARRIVE ;  /* 0x00000000000079c5 */ /* 0x008fcc0000000000 */
[----:B------:R-:W-:Y:S03]  /*2d60*/  IGMMA.64x16x32.S8.S8 R224, gdesc[UR44], R224, gsb0 ;  /* 0x006000002ce079f1 */ /* 0x000fe600080410e0 */
[----:B------:R-:W-:Y:S02]  /*2d70*/  WARPGROUP.DEPBAR.LE gsb0, 0x0 ;  /* 0x00008000000079c5 */ /* 0x000fe40000010000 */
[----:B------:R-:W-:-:S06]  /*2d80*/  WARPGROUP.ARRIVE ;  /* 0x00000000000079c5 */ /* 0x000fcc0000000000 */
        /* <DEDUP_REMOVED lines=9> */
[----:B------:R-:W-:Y:S01]  /*2e20*/  IGMMA.64x16x32.S8.S8 R160, gdesc[UR16], R160, gsb0 ;  /* 0x0060000010a079f1 */ /* 0x000fe200080410a0 */
[----:B------:R-:W-:Y:S01]  /*2e30*/  UMOV UR52, UR22 ;  /* 0x0000001600347c82 */ /* 0x000fe20008000000 */
[----:B------:R-:W-:Y:S01]  /*2e40*/  UIADD3 UR22, UR6, 0x382, URZ ;  /* 0x0000038206167890 */ /* 0x000fe2000fffe03f */
[----:B------:R-:W-:Y:S02]  /*2e50*/  UMOV UR23, UR51 ;  /* 0x0000003300177c82 */ /* 0x000fe40008000000 */
[----:B------:R-:W-:Y:S01]  /*2e60*/  UMOV UR53, UR23 ;  /* 0x0000001700357c82 */ /* 0x000fe20008000000 */
[----:B------:R-:W-:Y:S01]  /*2e70*/  UMOV UR23, 0x40000040 ;  /* 0x4000004000177882 */ /* 0x000fe20000000000 */
        /* <DEDUP_REMOVED lines=15> */
[----:B------:R-:W-:Y:S01]  /*2f70*/  UIADD3 UR42, UR6, 0x602, URZ ;  /* 0x00000602062a7890 */ /* 0x000fe2000fffe03f */
[----:B------:R-:W-:Y:S01]  /*2f80*/  UMOV UR43, 0x40000040 ;  /* 0x40000040002b7882 */ /* 0x000fe20000000000 */
[----:B------:R-:W-:Y:S02]  /*2f90*/  WARPGROUP.DEPBAR.LE gsb0, 0x0 ;  /* 0x00008000000079c5 */ /* 0x000fe40000010000 */
[----:B------:R-:W-:-:S06]  /*2fa0*/  WARPGROUP.ARRIVE ;  /* 0x00000000000079c5 */ /* 0x000fcc0000000000 */
[----:B------:R-:W-:Y:S01]  /*2fb0*/  IGMMA.64x16x32.S8.S8 R64, gdesc[UR40], R64, gsb0 ;  /* 0x00600000284079f1 */ /* 0x000fe20008041040 */
[----:B------:R-:W-:Y:S01]  /*2fc0*/  UMOV UR4, UR46 ;  /* 0x0000002e00047c82 */ /* 0x000fe20008000000 */
[----:B------:R-:W-:Y:S01]  /*2fd0*/  UIADD3 UR46, UR6, 0x682, URZ ;  /* 0x00000682062e7890 */ /* 0x000fe2000fffe03f */
[----:B------:R-:W-:Y:S01]  /*2fe0*/  UMOV UR5, UR47 ;  /* 0x0000002f00057c82 */ /* 0x000fe20008000000 */
[----:B------:R-:W-:Y:S01]  /*2ff0*/  UMOV UR44, UR8 ;  /* 0x00000008002c7c82 */ /* 0x000fe20008000000 */
[----:B------:R-:W-:Y:S01]  /*3000*/  UMOV UR45, UR9 ;  /* 0x00000009002d7c82 */ /* 0x000fe20008000000 */
[----:B------:R-:W-:Y:S01]  /*3010*/  UMOV UR47, 0x40000040 ;  /* 0x40000040002f7882 */ /* 0x000fe20000000000 */
[----:B------:R-:W-:Y:S02]  /*3020*/  WARPGROUP.DEPBAR.LE gsb0, 0x0 ;  /* 0x00008000000079c5 */ /* 0x000fe40000010000 */
[----:B------:R-:W-:-:S06]  /*3030*/  WARPGROUP.ARRIVE ;  /* 0x00000000000079c5 */ /* 0x000fcc0000000000 */
[----:B------:R-:W-:Y:S01]  /*3040*/  IGMMA.64x16x32.S8.S8 R48, gdesc[UR44], R48, gsb0 ;  /* 0x006000002c3079f1 */ /* 0x000fe20008041030 */
[----:B------:R-:W-:Y:S01]  /*3050*/  UIADD3 UR50, UR6, 0x702, URZ ;  /* 0x0000070206327890 */ /* 0x000fe2000fffe03f */
[----:B------:R-:W-:Y:S01]  /*3060*/  UMOV UR48, UR8 ;  /* 0x0000000800307c82 */ /* 0x000fe20008000000 */
[----:B------:R-:W-:Y:S01]  /*3070*/  UMOV UR49, UR9 ;  /* 0x0000000900317c82 */ /* 0x000fe20008000000 */
[----:B------:R-:W-:Y:S01]  /*3080*/  UMOV UR51, 0x40000040 ;  /* 0x4000004000337882 */ /* 0x000fe20000000000 */
[----:B------:R-:W-:Y:S02]  /*3090*/  WARPGROUP.DEPBAR.LE gsb0, 0x0 ;  /* 0x00008000000079c5 */ /* 0x000fe40000010000 */
[----:B------:R-:W-:-:S06]  /*30a0*/  WARPGROUP.ARRIVE ;  /* 0x00000000000079c5 */ /* 0x000fcc0000000000 */
[----:B------:R-:W-:Y:S01]  /*30b0*/  IGMMA.64x16x32.S8.S8 R32, gdesc[UR48], R32, gsb0 ;  /* 0x00600000302079f1 */ /* 0x000fe20008041020 */
[----:B------:R-:W-:Y:S01]  /*30c0*/  UMOV UR56, UR4 ;  /* 0x0000000400387c82 */ /* 0x000fe20008000000 */
[----:B------:R-:W-:Y:S01]  /*30d0*/  UIADD3 UR4, UR60, 0x402, URZ ;  /* 0x000004023c047890 */ /* 0x000fe2000fffe03f */
[----:B------:R-:W-:-:S06]  /*30e0*/  UMOV UR49, 0x40000040 ;  /* 0x4000004000317882 */ /* 0x000fcc0000000000 */
[----:B------:R-:W-:Y:S01]  /*30f0*/  UMOV UR48, UR4 ;  /* 0x0000000400307c82 */ /* 0x000fe20008000000 */
[----:B------:R-:W-:Y:S02]  /*3100*/  WARPGROUP.DEPBAR.LE gsb0, 0x0 ;  /* 0x00008000000079c5 */ /* 0x000fe40000010000 */
[----:B------:R-:W-:-:S06]  /*3110*/  WARPGROUP.ARRIVE ;  /* 0x00000000000079c5 */ /* 0x000fcc0000000000 */
[----:B------:R-:W-:Y:S01]  /*3120*/  IGMMA.64x16x32.S8.S8 R24, gdesc[UR48], R24, gsb0 ;  /* 0x00600000301879f1 */ /* 0x000fe20008041018 */
[----:B------:R-:W-:Y:S01]  /*3130*/  UMOV UR44, UR48 ;  /* 0x00000030002c7c82 */ /* 0x000fe20008000000 */
        /* <DEDUP_REMOVED lines=11> */
[----:B------:R-:W-:Y:S04]  /*31f0*/  STL.64 [R1+0x168], R230 ;  /* 0x000168e601007387 */ /* 0x000fe80000100a00 */
[----:B------:R-:W-:Y:S04]  /*3200*/  STL.64 [R1+0x160], R228 ;  /* 0x000160e401007387 */ /* 0x000fe80000100a00 */
[----:B------:R-:W-:Y:S04]  /*3210*/  STL.64 [R1+0x158], R226 ;  /* 0x000158e201007387 */ /* 0x000fe80000100a00 */
[----:B------:R0:W-:Y:S04]  /*3220*/  STL.64 [R1+0x150], R224 ;  /* 0x000150e001007387 */ /* 0x0001e80000100a00 */
[----:B0-----:R-:W2:Y:S04]  /*3230*/  LDL.LU.64 R224, [R1+0x20] ;  /* 0x0000200001e07983 */ /* 0x001ea80000300a00 */
[----:B------:R-:W3:Y:S04]  /*3240*/  LDL.LU.64 R226, [R1+0x28] ;  /* 0x0000280001e27983 */ /* 0x000ee80000300a00 */
[----:B------:R-:W4:Y:S04]  /*3250*/  LDL.LU.64 R228, [R1+0x30] ;  /* 0x0000300001e47983 */ /* 0x000f280000300a00 */
[----:B------:R-:W2:Y:S01]  /*3260*/  LDL.LU.64 R230, [R1+0x38] ;  /* 0x0000380001e67983 */ /* 0x000ea20000300a00 */
[----:B------:R-:W-:-:S02]  /*3270*/  WARPGROUP.DEPBAR.LE gsb0, 0x0 ;  /* 0x00008000000079c5 */ /* 0x000fc40000010000 */
        /* <DEDUP_REMOVED lines=27> */
[----:B--2---:R-:W-:Y:S04]  /*3430*/  STL.64 [R1+0x188], R230 ;  /* 0x000188e601007387 */ /* 0x004fe80000100a00 */
[----:B----4-:R0:W-:Y:S04]  /*3440*/  STL.64 [R1+0x180], R228 ;  /* 0x000180e401007387 */ /* 0x0101e80000100a00 */
[----:B0-----:R-:W2:Y:S04]  /*3450*/  LDL.LU.64 R228, [R1+0x60] ;  /* 0x0000600001e47983 */ /* 0x001ea80000300a00 */
[----:B------:R-:W4:Y:S04]  /*3460*/  LDL.LU.64 R230, [R1+0x68] ;  /* 0x0000680001e67983 */ /* 0x000f280000300a00 */
[----:B------:R-:W3:Y:S04]  /*3470*/  LDL.LU.64 R232, [R1+0x70] ;  /* 0x0000700001e87983 */ /* 0x000ee80000300a00 */
[----:B------:R-:W2:Y:S01]  /*3480*/  LDL.LU.64 R234, [R1+0x78] ;  /* 0x0000780001ea7983 */ /* 0x000ea20000300a00 */
[----:B------:R-:W-:Y:S01]  /*3490*/  UMOV UR12, UR48 ;  /* 0x00000030000c7c82 */ /* 0x000fe20008000000 */
[----:B------:R-:W-:Y:S01]  /*34a0*/  UMOV UR13, UR49 ;  /* 0x00000031000d7c82 */ /* 0x000fe20008000000 */
[----:B------:R-:W-:-:S02]  /*34b0*/  WARPGROUP.DEPBAR.LE gsb0, 0x0 ;  /* 0x00008000000079c5 */ /* 0x000fc40000010000 */
[----:B------:R-:W-:-:S06]  /*34c0*/  WARPGROUP.ARRIVE ;  /* 0x00000000000079c5 */ /* 0x000fcc0000000000 */
[----:B------:R-:W-:Y:S01]  /*34d0*/  IGMMA.64x16x32.S8.S8 R168, gdesc[UR12], R168, gsb0 ;  /* 0x006000000ca879f1 */ /* 0x000fe200080410a8 */
[----:B------:R-:W-:Y:S01]  /*34e0*/  UMOV UR8, UR52 ;  /* 0x0000003400087c82 */ /* 0x000fe20008000000 */
[----:B------:R-:W-:Y:S01]  /*34f0*/  UMOV UR9, UR53 ;  /* 0x0000003500097c82 */ /* 0x000fe20008000000 */
[----:B------:R-:W-:Y:S01]  /*3500*/  UMOV UR52, UR48 ;  /* 0x0000003000347c82 */ /* 0x000fe20008000000 */
[----:B------:R-:W-:Y:S01]  /*3510*/  UMOV UR53, UR49 ;  /* 0x0000003100357c82 */ /* 0x000fe20008000000 */
[----:B------:R-:W-:Y:S02]  /*3520*/  WARPGROUP.DEPBAR.LE gsb0, 0x0 ;  /* 0x00008000000079c5 */ /* 0x000fe40000010000 */
[----:B------:R-:W-:-:S06]  /*3530*/  WARPGROUP.ARRIVE ;  /* 0x00000000000079c5 */ /* 0x000fcc0000000000 */
[----:B------:R-:W-:Y:S01]  /*3540*/  IGMMA.64x16x32.S8.S8 R184, gdesc[UR52], R184, gsb0 ;  /* 0x0060000034b879f1 */ /* 0x000fe200080410b8 */
[----:B------:R-:W-:Y:S01]  /*3550*/  UMOV UR57, UR5 ;  /* 0x0000000500397c82 */ /* 0x000fe20008000000 */
        /* <DEDUP_REMOVED lines=23> */
[----:B--2---:R0:W-:Y:S04]  /*36d0*/  STL.64 [R1+0x1a8], R234 ;  /* 0x0001a8ea01007387 */ /* 0x0041e80000100a00 */
[----:B---3--:R1:W-:Y:S04]  /*36e0*/  STL.64 [R1+0x1a0], R232 ;  /* 0x0001a0e801007387 */ /* 0x0083e80000100a00 */
[----:B----4-:R2:W-:Y:S04]  /*36f0*/  STL.64 [R1+0x198], R230 ;  /* 0x000198e601007387 */ /* 0x0105e80000100a00 */
[----:B------:R3:W-:Y:S01]  /*3700*/  STL.64 [R1+0x190], R228 ;  /* 0x000190e401007387 */ /* 0x0007e20000100a00 */
[----:B0-----:R-:W-:-:S02]  /*3710*/  IMAD.MOV.U32 R234, RZ, RZ, R3 ;  /* 0x000000ffffea7224 */ /* 0x001fc400078e0003 */
[----:B------:R-:W-:Y:S02]  /*3720*/  IMAD.MOV.U32 R235, RZ, RZ, R2 ;  /* 0x000000ffffeb7224 */ /* 0x000fe400078e0002 */
[----:B-1----:R-:W-:Y:S02]  /*3730*/  IMAD.MOV.U32 R232, RZ, RZ, R5 ;  /* 0x000000ffffe87224 */ /* 0x002fe400078e0005 */
[----:B------:R-:W-:Y:S01]  /*3740*/  IMAD.MOV.U32 R233, RZ, RZ, R4 ;  /* 0x000000ffffe97224 */ /* 0x000fe200078e0004 */
[----:B--2---:R-:W-:Y:S01]  /*3750*/  MOV R231, R6 ;  /* 0x0000000600e77202 */ /* 0x004fe20000000f00 */
[----:B------:R-:W-:Y:S02]  /*3760*/  IMAD.MOV.U32 R230, RZ, RZ, R8 ;  /* 0x000000ffffe67224 */ /* 0x000fe400078e0008 */
[----:B---3--:R-:W-:Y:S02]  /*3770*/  IMAD.MOV.U32 R228, RZ, RZ, R10 ;  /* 0x000000ffffe47224 */ /* 0x008fe400078e000a */
[----:B------:R-:W-:Y:S01]  /*3780*/  IMAD.MOV.U32 R229, RZ, RZ, R9 ;  /* 0x000000ffffe57224 */ /* 0x000fe200078e0009 */
[----:B------:R-:W-:-:S05]  /*3790*/  WARPGROUP.DEPBAR.LE gsb0, 0x0 ;  /* 0x00008000000079c5 */ /* 0x000fca0000010000 */
[----:B------:R-:W-:-:S06]  /*37a0*/  WARPGROUP.ARRIVE ;  /* 0x00000000000079c5 */ /* 0x000fcc0000000000 */
[----:B------:R-:W-:Y:S01]  /*37b0*/  IGMMA.64x16x32.S8.S8 R228, gdesc[UR8], R228, gsb0 ;  /* 0x0060000008e479f1 */ /* 0x000fe200080410e4 */
[----:B------:R-:W-:Y:S04]  /*37c0*/  STL.64 [R1+0x178], R226 ;  /* 0x000178e201007387 */ /* 0x000fe80000100a00 */
[----:B------:R-:W-:Y:S01]  /*37d0*/  STL.64 [R1+0x170], R224 ;  /* 0x000170e001007387 */ /* 0x000fe20000100a00 */
[----:B------:R-:W-:-:S03]  /*37e0*/  WARPGROUP.DEPBAR.LE gsb0, 0x0 ;  /* 0x00008000000079c5 */ /* 0x000fc60000010000 */
[----:B------:R-:W-:Y:S04]  /*37f0*/  STL.64 [R1+0x40], R228 ;  /* 0x000040e401007387 */ /* 0x000fe80000100a00 */
[----:B------:R-:W-:Y:S04]  /*3800*/  STL.64 [R1+0x48], R230 ;  /* 0x000048e601007387 */ /* 0x000fe80000100a00 */
[----:B------:R-:W-:Y:S04]  /*3810*/  STL.64 [R1+0x50], R232 ;  /* 0x000050e801007387 */ /* 0x000fe80000100a00 */
[----:B------:R0:W-:Y:S04]  /*3820*/  STL.64 [R1+0x58], R234 ;  /* 0x000058ea01007387 */ /* 0x0001e80000100a00 */
[----:B0-----:R-:W2:Y:S04]  /*3830*/  LDL.LU.64 R234, [R1+0x1a8] ;  /* 0x0001a80001ea7983 */ /* 0x001ea80000300a00 */
[----:B------:R-:W2:Y:S04]  /*3840*/  LDL.LU.64 R232, [R1+0x1a0] ;  /* 0x0001a00001e87983 */ /* 0x000ea80000300a00 */
[----:B------:R-:W2:Y:S04]  /*3850*/  LDL.LU.64 R230, [R1+0x198] ;  /* 0x0001980001e67983 */ /* 0x000ea80000300a00 */
[----:B------:R-:W2:Y:S01]  /*3860*/  LDL.LU.64 R228, [R1+0x190] ;  /* 0x0001900001e47983 */ /* 0x000ea20000300a00 */
[----:B------:R-:W-:-:S02]  /*3870*/  UIADD3 UR5, UR60, 0x4, URZ ;  /* 0x000000043c057890 */ /* 0x000fc4000fffe03f */
[----:B------:R-:W-:Y:S01]  /*3880*/  UIADD3 UR7, UR6, 0x4, URZ ;  /* 0x0000000406077890 */ /* 0x000fe2000fffe03f */
[----:B------:R-:W-:Y:S01]  /*3890*/  UMOV UR9, 0x40000040 ;  /* 0x4000004000097882 */ /* 0x000fe20000000000 */
[----:B------:R-:W-:-:S03]  /*38a0*/  UMOV UR11, 0x40000040 ;  /* 0x40000040000b7882 */ /* 0x000fc60000000000 */
[----:B------:R-:W-:Y:S02]  /*38b0*/  UMOV UR8, UR5 ;  /* 0x0000000500087c82 */ /* 0x000fe40008000000 */
[----:B------:R-:W-:Y:S01]  /*38c0*/  UMOV UR10, UR7 ;  /* 0x00000007000a7c82 */ /* 0x000fe20008000000 */
[----:B--2---:R-:W-:-:S06]  /*38d0*/  WARPGROUP.ARRIVE ;  /* 0x00000000000079c5 */ /* 0x004fcc0000000000 */
[----:B------:R-:W-:Y:S03]  /*38e0*/  IGMMA.64x16x32.S8.S8 R228, gdesc[UR8], R228, gsb0 ;  /* 0x0060000008e479f1 */ /* 0x000fe600080410e4 */
[----:B------:R-:W-:Y:S02]  /*38f0*/  WARPGROUP.DEPBAR.LE gsb0, 0x0 ;  /* 0x00008000000079c5 */ /* 0x000fe40000010000 */
[----:B------:R-:W-:Y:S01]  /*3900*/  IMAD.MOV.U32 R9, RZ, RZ, R230 ;  /* 0x000000ffff097224 */ /* 0x000fe200078e00e6 */
[----:B------:R-:W-:Y:S01]  /*3910*/  MOV R11, R228 ;  /* 0x000000e4000b7202 */ /* 0x000fe20000000f00 */
[----:B------:R-:W-:Y:S02]  /*3920*/  IMAD.MOV.U32 R8, RZ, RZ, R231 ;  /* 0x000000ffff087224 */ /* 0x000fe400078e00e7 */
[----:B------:R-:W-:Y:S01]  /*3930*/  IMAD.MOV.U32 R10, RZ, RZ, R229 ;  /* 0x000000ffff0a7224 */ /* 0x000fe200078e00e5 */
[----:B------:R-:W2:Y:S04]  /*3940*/  LDL.LU.64 R230, [R1+0x188] ;  /* 0x0001880001e67983 */ /* 0x000ea80000300a00 */
[----:B------:R-:W2:Y:S04]  /*3950*/  LDL.LU.64 R228, [R1+0x180] ;  /* 0x0001800001e47983 */ /* 0x000ea80000300a00 */
[----:B------:R-:W2:Y:S04]  /*3960*/  LDL.LU.64 R226, [R1+0x178] ;  /* 0x0001780001e27983 */ /* 0x000ea80000300a00 */
[----:B------:R-:W2:Y:S01]  /*3970*/  LDL.LU.64 R224, [R1+0x170] ;  /* 0x0001700001e07983 */ /* 0x000ea20000300a00 */
[----:B------:R-:W-:Y:S01]  /*3980*/  UIADD3 UR12, UR6, 0x84, URZ ;  /* 0x00000084060c7890 */ /* 0x000fe2000fffe03f */
[----:B------:R-:W-:Y:S01]  /*3990*/  UMOV UR16, UR8 ;  /* 0x0000000800107c82 */ /* 0x000fe20008000000 */
[----:B------:R-:W-:Y:S01]  /*39a0*/  UMOV UR17, UR9 ;  /* 0x0000000900117c82 */ /* 0x000fe20008000000 */
[----:B------:R-:W-:-:S04]  /*39b0*/  UMOV UR19, 0x40000040 ;  /* 0x4000004000137882 */ /* 0x000fc80000000000 */
[----:B------:R-:W-:Y:S01]  /*39c0*/  UMOV UR18, UR12 ;  /* 0x0000000c00127c82 */ /* 0x000fe20008000000 */
[----:B------:R-:W-:Y:S01]  /*39d0*/  IMAD.MOV.U32 R6, RZ, RZ, R232 ;  /* 0x000000ffff067224 */ /* 0x000fe200078e00e8 */
[----:B------:R-:W-:Y:S01]  /*39e0*/  MOV R5, R233 ;  /* 0x000000e900057202 */ /* 0x000fe20000000f00 */
[----:B------:R-:W-:Y:S02]  /*39f0*/  IMAD.MOV.U32 R4, RZ, RZ, R234 ;  /* 0x000000ffff047224 */ /* 0x000fe400078e00ea */
[----:B------:R-:W-:Y:S01]  /*3a00*/  IMAD.MOV.U32 R3, RZ, RZ, R235 ;  /* 0x000000ffff037224 */ /* 0x000fe200078e00eb */
[----:B--2---:R-:W-:-:S06]  /*3a10*/  WARPGROUP.ARRIVE ;  /* 0x00000000000079c5 */ /* 0x004fcc0000000000 */
[----:B------:R-:W-:Y:S03]  /*3a20*/  IGMMA.64x16x32.S8.S8 R224, gdesc[UR16], R224, gsb0 ;  /* 0x0060000010e079f1 */ /* 0x000fe600080410e0 */
[----:B------:R-:W-:Y:S02]  /*3a30*/  WARPGROUP.DEPBAR.LE gsb0, 0x0 ;  /* 0x00008000000079c5 */ /* 0x000fe40000010000 */
[----:B------:R-:W-:Y:S01]  /*3a40*/  IMAD.MOV.U32 R21, RZ, RZ, R230 ;  /* 0x000000ffff157224 */ /* 0x000fe200078e00e6 */
[----:B------:R-:W-:Y:S01]  /*3a50*/  MOV R20, R231 ;  /* 0x000000e700147202 */ /* 0x000fe20000000f00 */
[----:B------:R-:W-:Y:S01]  /*3a60*/  IMAD.MOV.U32 R233, RZ, RZ, R228 ;  /* 0x000000ffffe97224 */ /* 0x000fe200078e00e4 */
[----:B------:R-:W2:Y:S01]  /*3a70*/  LDL.LU.64 R230, [R1+0x168] ;  /* 0x0001680001e67983 */ /* 0x000ea20000300a00 */
[----:B------:R-:W-:Y:S01]  /*3a80*/  IMAD.MOV.U32 R232, RZ, RZ, R229 ;  /* 0x000000ffffe87224 */ /* 0x000fe200078e00e5 */
[----:B------:R-:W-:Y:S01]  /*3a90*/  MOV R235, R226 ;  /* 0x000000e200eb7202 */ /* 0x000fe20000000f00 */
[----:B------:R-:W-:Y:S01]  /*3aa0*/  IMAD.MOV.U32 R234, RZ, RZ, R227 ;  /* 0x000000ffffea7224 */ /* 0x000fe200078e00e3 */
[----:B------:R-:W2:Y:S01]  /*3ab0*/  LDL.LU.64 R228, [R1+0x160] ;  /* 0x0001600001e47983 */ /* 0x000ea20000300a00 */
[----:B------:R-:W-:-:S02]  /*3ac0*/  IMAD.MOV.U32 R22, RZ, RZ, R224 ;  /* 0x000000ffff167224 */ /* 0x000fc400078e00e0 */
[----:B------:R-:W-:Y:S01]  /*3ad0*/  IMAD.MOV.U32 R2, RZ, RZ, R225 ;  /* 0x000000ffff027224 */ /* 0x000fe200078e00e1 */
[----:B------:R-:W2:Y:S04]  /*3ae0*/  LDL.LU.64 R226, [R1+0x158] ;  /* 0x0001580001e27983 */ /* 0x000ea80000300a00 */
[----:B------:R-:W2:Y:S01]  /*3af0*/  LDL.LU.64 R224, [R1+0x150] ;  /* 0x0001500001e07983 */ /* 0x000ea20000300a00 */
[----:B------:R-:W-:Y:S01]  /*3b00*/  UIADD3 UR5, UR6, 0x104, URZ ;  /* 0x0000010406057890 */ /* 0x000fe2000fffe03f */
[----:B------:R-:W-:Y:S01]  /*3b10*/  UMOV UR12, UR18 ;  /* 0x00000012000c7c82 */ /* 0x000fe20008000000 */
[----:B------:R-:W-:Y:S01]  /*3b20*/  UMOV UR13, UR19 ;  /* 0x00000013000d7c82 */ /* 0x000fe20008000000 */
[----:B------:R-:W-:Y:S01]  /*3b30*/  UMOV UR16, UR8 ;  /* 0x0000000800107c82 */ /* 0x000fe20008000000 */
[----:B------:R-:W-:Y:S01]  /*3b40*/  UMOV UR17, UR9 ;  /* 0x0000000900117c82 */ /* 0x000fe20008000000 */
[----:B------:R-:W-:-:S02]  /*3b50*/  UMOV UR19, 0x40000040 ;  /* 0x4000004000137882 */ /* 0x000fc40000000000 */
[----:B------:R-:W-:Y:S01]  /*3b60*/  UMOV UR18, UR5 ;  /* 0x0000000500127c82 */ /* 0x000fe20008000000 */
[----:B------:R-:W-:Y:S01]  /*3b70*/  UIADD3 UR58, UR6, 0x184, URZ ;  /* 0x00000184063a7890 */ /* 0x000fe2000fffe03f */
[----:B------:R-:W-:Y:S01]  /*3b80*/  UMOV UR56, UR8 ;  /* 0x0000000800387c82 */ /* 0x000fe20008000000 */
[----:B------:R-:W-:Y:S01]  /*3b90*/  UMOV UR57, UR9 ;  /* 0x0000000900397c82 */ /* 0x000fe20008000000 */
[----:B------:R-:W-:Y:S01]  /*3ba0*/  UMOV UR59, 0x40000040 ;  /* 0x40000040003b7882 */ /* 0x000fe20000000000 */
        /* <DEDUP_REMOVED lines=8> */
[----:B------:R-:W-:Y:S01]  /*3c30*/  UMOV UR14, UR18 ;  /* 0x00000012000e7c82 */ /* 0x000fe20008000000 */
[----:B------:R-:W-:Y:S01]  /*3c40*/  UMOV UR15, UR19 ;  /* 0x00000013000f7c82 */ /* 0x000fe20008000000 */
[----:B--2---:R-:W-:-:S06]  /*3c50*/  WARPGROUP.ARRIVE ;  /* 0x00000000000079c5 */ /* 0x004fcc0000000000 */
        /* <DEDUP_REMOVED lines=122> */
[----:B------:R0:W-:Y:S04]  /*4400*/  STL.64 [R1+0xf0], R230 ;  /* 0x0000f0e601007387 */ /* 0x0001e80000100a00 */
[----:B------:R1:W-:Y:S04]  /*4410*/  STL.64 [R1+0xe8], R228 ;  /* 0x0000e8e401007387 */ /* 0x0003e80000100a00 */
[----:B------:R2:W-:Y:S01]  /*4420*/  STL.64 [R1+0xe0], R226 ;  /* 0x0000e0e201007387 */ /* 0x0005e20000100a00 */
[----:B0-----:R-:W-:Y:S01]  /*4430*/  IMAD.MOV.U32 R230, RZ, RZ, R21 ;  /* 0x000000ffffe67224 */ /* 0x001fe200078e0015 */
[----:B------:R-:W-:-:S02]  /*4440*/  WARPGROUP.DEPBAR.LE gsb0, 0x0 ;  /* 0x00008000000079c5 */ /* 0x000fc40000010000 */
[----:B------:R-:W-:-:S06]  /*4450*/  WARPGROUP.ARRIVE ;  /* 0x00000000000079c5 */ /* 0x000fcc0000000000 */
[----:B------:R-:W-:Y:S01]  /*4460*/  IGMMA.64x16x32.S8.S8 R152, gdesc[UR12], R152, gsb0 ;  /* 0x006000000c9879f1 */ /* 0x000fe20008041098 */
[----:B------:R-:W-:Y:S01]  /*4470*/  IMAD.MOV.U32 R231, RZ, RZ, R20 ;  /* 0x000000ffffe77224 */ /* 0x000fe200078e0014 */
[----:B------:R0:W-:Y:S01]  /*4480*/  STL.64 [R1+0xd8], R224 ;  /* 0x0000d8e001007387 */ /* 0x0001e20000100a00 */
[----:B-1----:R-:W-:Y:S01]  /*4490*/  MOV R228, R233 ;  /* 0x000000e900e47202 */ /* 0x002fe20000000f00 */
[----:B------:R-:W-:Y:S02]  /*44a0*/  IMAD.MOV.U32 R229, RZ, RZ, R232 ;  /* 0x000000ffffe57224 */ /* 0x000fe400078e00e8 */
[----:B--2---:R-:W-:Y:S02]  /*44b0*/  IMAD.MOV.U32 R226, RZ, RZ, R235 ;  /* 0x000000ffffe27224 */ /* 0x004fe400078e00eb */
[----:B------:R-:W-:Y:S02]  /*44c0*/  IMAD.MOV.U32 R227, RZ, RZ, R234 ;  /* 0x000000ffffe37224 */ /* 0x000fe400078e00ea */
[----:B0-----:R-:W-:-:S02]  /*44d0*/  IMAD.MOV.U32 R224, RZ, RZ, R22 ;  /* 0x000000ffffe07224 */ /* 0x001fc400078e0016 */
[----:B------:R0:W5:Y:S01]  /*44e0*/  LDL.LU R22, [R1+0x14c] ;  /* 0x00014c0001167983 */ /* 0x0001620000300800 */
[----:B------:R-:W-:-:S03]  /*44f0*/  IMAD.MOV.U32 R225, RZ, RZ, R2 ;  /* 0x000000ffffe17224 */ /* 0x000fc600078e0002 */
[----:B------:R0:W5:Y:S04]  /*4500*/  LDL.LU R2, [R1+0x148] ;  /* 0x0001480001027983 */ /* 0x0001680000300800 */
[----:B------:R1:W-:Y:S04]  /*4510*/  STL.64 [R1+0x110], R230 ;  /* 0x000110e601007387 */ /* 0x0003e80000100a00 */
[----:B------:R2:W-:Y:S04]  /*4520*/  STL.64 [R1+0x108], R228 ;  /* 0x000108e401007387 */ /* 0x0005e80000100a00 */
[----:B------:R3:W-:Y:S01]  /*4530*/  STL.64 [R1+0x100], R226 ;  /* 0x000100e201007387 */ /* 0x0007e20000100a00 */
[----:B-1----:R-:W-:Y:S01]  /*4540*/  MOV R230, R4 ;  /* 0x0000000400e67202 */ /* 0x002fe20000000f00 */
[----:B------:R-:W-:-:S02]  /*4550*/  IMAD.MOV.U32 R231, RZ, RZ, R3 ;  /* 0x000000ffffe77224 */ /* 0x000fc400078e0003 */
[----:B------:R1:W-:Y:S01]  /*4560*/  STL.64 [R1+0xf8], R224 ;  /* 0x0000f8e001007387 */ /* 0x0003e20000100a00 */
[----:B--2---:R-:W-:Y:S02]  /*4570*/  IMAD.MOV.U32 R228, RZ, RZ, R6 ;  /* 0x000000ffffe47224 */ /* 0x004fe400078e0006 */
[----:B------:R-:W-:Y:S02]  /*4580*/  IMAD.MOV.U32 R229, RZ, RZ, R5 ;  /* 0x000000ffffe57224 */ /* 0x000fe400078e0005 */
[----:B---3--:R-:W-:Y:S02]  /*4590*/  IMAD.MOV.U32 R226, RZ, RZ, R9 ;  /* 0x000000ffffe27224 */ /* 0x008fe400078e0009 */
[----:B------:R-:W-:Y:S01]  /*45a0*/  IMAD.MOV.U32 R227, RZ, RZ, R8 ;  /* 0x000000ffffe37224 */ /* 0x000fe200078e0008 */
[----:B------:R-:W-:Y:S01]  /*45b0*/  STL.64 [R1+0x130], R230 ;  /* 0x000130e601007387 */ /* 0x000fe20000100a00 */
[----:B-1----:R-:W-:Y:S01]  /*45c0*/  IMAD.MOV.U32 R224, RZ, RZ, R11 ;  /* 0x000000ffffe07224 */ /* 0x002fe200078e000b */
[----:B------:R-:W-:-:S02]  /*45d0*/  MOV R225, R10 ;  /* 0x0000000a00e17202 */ /* 0x000fc40000000f00 */
[----:B------:R-:W-:Y:S04]  /*45e0*/  STL.64 [R1+0x128], R228 ;  /* 0x000128e401007387 */ /* 0x000fe80000100a00 */
[----:B------:R-:W-:Y:S04]  /*45f0*/  STL.64 [R1+0x120], R226 ;  /* 0x000120e201007387 */ /* 0x000fe80000100a00 */
[----:B------:R1:W-:Y:S01]  /*4600*/  STL.64 [R1+0x118], R224 ;  /* 0x000118e001007387 */ /* 0x0003e20000100a00 */
[----:B------:R-:W-:Y:S02]  /*4610*/  WARPGROUP.DEPBAR.LE gsb0, 0x0 ;  /* 0x00008000000079c5 */ /* 0x000fe40000010000 */
[----:B------:R-:W-:Y:S01]  /*4620*/  WARPGROUP.ARRIVE ;  /* 0x00000000000079c5 */ /* 0x000fe20000000000 */
[----:B-1----:R-:W2:Y:S04]  /*4630*/  LDL.LU.64 R224, [R1+0x40] ;  /* 0x0000400001e07983 */ /* 0x002ea80000300a00 */
[----:B------:R-:W2:Y:S04]  /*4640*/  LDL.LU.64 R226, [R1+0x48] ;  /* 0x0000480001e27983 */ /* 0x000ea80000300a00 */
[----:B------:R-:W2:Y:S04]  /*4650*/  LDL.LU.64 R228, [R1+0x50] ;  /* 0x0000500001e47983 */ /* 0x000ea80000300a00 */
[----:B------:R-:W2:Y:S01]  /*4660*/  LDL.LU.64 R230, [R1+0x58] ;  /* 0x0000580001e67983 */ /* 0x000ea20000300a00 */
[----:B------:R-:W-:Y:S01]  /*4670*/  UMOV UR16, UR28 ;  /* 0x0000001c00107c82 */ /* 0x000fe20008000000 */
[----:B------:R-:W-:Y:S01]  /*4680*/  UMOV UR17, UR29 ;  /* 0x0000001d00117c82 */ /* 0x000fe20008000000 */
[----:B------:R-:W-:Y:S01]  /*4690*/  UMOV UR18, UR26 ;  /* 0x0000001a00127c82 */ /* 0x000fe20008000000 */
[----:B------:R-:W-:-:S02]  /*46a0*/  UMOV UR19, UR27 ;  /* 0x0000001b00137c82 */ /* 0x000fc40008000000 */
        /* <DEDUP_REMOVED lines=24> */
[----:B------:R-:W-:Y:S01]  /*4830*/  UIADD3 UR5, UR60, 0x6, URZ ;  /* 0x000000063c057890 */ /* 0x000fe2000fffe03f */
[----:B------:R-:W-:Y:S01]  /*4840*/  UMOV UR4, UR52 ;  /* 0x0000003400047c82 */ /* 0x000fe20008000000 */
[----:B------:R-:W-:Y:S01]  /*4850*/  UMOV UR48, UR28 ;  /* 0x0000001c00307c82 */ /* 0x000fe20008000000 */
[----:B------:R-:W-:-:S04]  /*4860*/  UMOV UR49, UR29 ;  /* 0x0000001d00317c82 */ /* 0x000fc80008000000 */
        /* <DEDUP_REMOVED lines=12> */
[----:B--2---:R-:W-:-:S06]  /*4930*/  WARPGROUP.ARRIVE ;  /* 0x00000000000079c5 */ /* 0x004fcc0000000000 */
[----:B------:R-:W-:Y:S01]  /*4940*/  IGMMA.64x16x32.S8.S8 R224, gdesc[UR44], R224, gsb0 ;  /* 0x006000002ce079f1 */ /* 0x000fe200080410e0 */
[----:B------:R-:W-:Y:S02]  /*4950*/  IMAD.MOV.U32 R4, RZ, RZ, R18 ;  /* 0x000000ffff047224 */ /* 0x000fe400078e0012 */
[----:B------:R-:W-:Y:S01]  /*4960*/  IMAD.MOV.U32 R3, RZ, RZ, R19 ;  /* 0x000000ffff037224 */ /* 0x000fe200078e0013 */
[----:B------:R-:W-:Y:S01]  /*4970*/  MOV R8, R15 ;  /* 0x0000000f00087202 */ /* 0x000fe20000000f00 */
[----:B------:R-:W-:Y:S01]  /*4980*/  IMAD.MOV.U32 R11, RZ, RZ, R12 ;  /* 0x000000ffff0b7224 */ /* 0x000fe200078e000c */
[----:B------:R0:W5:Y:S01]  /*4990*/  LDL.LU.64 R18, [R1+0x140] ;  /* 0x0001400001127983 */ /* 0x0001620000300a00 */
[----:B------:R-:W-:Y:S02]  /*49a0*/  IMAD.MOV.U32 R10, RZ, RZ, R13 ;  /* 0x000000ffff0a7224 */ /* 0x000fe400078e000d */
[----:B------:R-:W-:Y:S02]  /*49b0*/  IMAD.MOV.U32 R6, RZ, RZ, R16 ;  /* 0x000000ffff067224 */ /* 0x000fe400078e0010 */
[----:B------:R-:W-:-:S02]  /*49c0*/  IMAD.MOV.U32 R5, RZ, RZ, R17 ;  /* 0x000000ffff057224 */ /* 0x000fc400078e0011 */
[----:B------:R-:W-:Y:S01]  /*49d0*/  IMAD.MOV.U32 R9, RZ, RZ, R14 ;  /* 0x000000ffff097224 */ /* 0x000fe200078e000e */
[----:B------:R0:W5:Y:S01]  /*49e0*/  LDL.LU.64 R16, [R1+0x138] ;  /* 0x0001380001107983 */ /* 0x0001620000300a00 */
[----:B------:R-:W-:Y:S02]  /*49f0*/  WARPGROUP.DEPBAR.LE gsb0, 0x0 ;  /* 0x00008000000079c5 */ /* 0x000fe40000010000 */
[----:B------:R-:W-:Y:S01]  /*4a00*/  IMAD.MOV.U32 R13, RZ, RZ, R230 ;  /* 0x000000ffff0d7224 */ /* 0x000fe200078e00e6 */
[----:B------:R-:W-:Y:S01]  /*4a10*/  MOV R14, R229 ;  /* 0x000000e5000e7202 */ /* 0x000fe20000000f00 */
[----:B------:R-:W-:Y:S02]  /*4a20*/  IMAD.MOV.U32 R12, RZ, RZ, R231 ;  /* 0x000000ffff0c7224 */ /* 0x000fe400078e00e7 */
[----:B------:R-:W-:Y:S01]  /*4a30*/  IMAD.MOV.U32 R15, RZ, RZ, R228 ;  /* 0x000000ffff0f7224 */ /* 0x000fe200078e00e4 */
[----:B------:R-:W2:Y:S01]  /*4a40*/  LDL.LU.64 R230, [R1+0x130] ;  /* 0x0001300001e67983 */ /* 0x000ea20000300a00 */
[----:B------:R-:W-:Y:S01]  /*4a50*/  IMAD.MOV.U32 R21, RZ, RZ, R226 ;  /* 0x000000ffff157224 */ /* 0x000fe200078e00e2 */
[----:B------:R-:W-:Y:S01]  /*4a60*/  MOV R233, R224 ;  /* 0x000000e000e97202 */ /* 0x000fe20000000f00 */
[----:B------:R-:W-:Y:S01]  /*4a70*/  IMAD.MOV.U32 R20, RZ, RZ, R227 ;  /* 0x000000ffff147224 */ /* 0x000fe200078e00e3 */
[----:B------:R-:W2:Y:S01]  /*4a80*/  LDL.LU.64 R228, [R1+0x128] ;  /* 0x0001280001e47983 */ /* 0x000ea20000300a00 */
[----:B------:R-:W-:-:S03]  /*4a90*/  IMAD.MOV.U32 R232, RZ, RZ, R225 ;  /* 0x000000ffffe87224 */ /* 0x000fc600078e00e1 */
[----:B------:R-:W2:Y:S04]  /*4aa0*/  LDL.LU.64 R226, [R1+0x120] ;  /* 0x0001200001e27983 */ /* 0x000ea80000300a00 */
[----:B------:R-:W2:Y:S01]  /*4ab0*/  LDL.LU.64 R224, [R1+0x118] ;  /* 0x0001180001e07983 */ /* 0x000ea20000300a00 */
[----:B------:R-:W-:Y:S01]  /*4ac0*/  UIADD3 UR7, UR6, 0x6, URZ ;  /* 0x0000000606077890 */ /* 0x000fe2000fffe03f */
[----:B------:R-:W-:Y:S01]  /*4ad0*/  UMOV UR9, 0x40000040 ;  /* 0x4000004000097882 */ /* 0x000fe20000000000 */
[----:B------:R-:W-:-:S05]  /*4ae0*/  UMOV UR11, 0x40000040 ;  /* 0x40000040000b7882 */ /* 0x000fca0000000000 */
[----:B------:R-:W-:Y:S01]  /*4af0*/  UMOV UR10, UR7 ;  /* 0x00000007000a7c82 */ /* 0x000fe20008000000 */
[----:B--2---:R-:W-:-:S06]  /*4b00*/  WARPGROUP.ARRIVE ;  /* 0x00000000000079c5 */ /* 0x004fcc0000000000 */
[----:B------:R-:W-:Y:S03]  /*4b10*/  IGMMA.64x16x32.S8.S8 R224, gdesc[UR8], R224, gsb0 ;  /* 0x0060000008e079f1 */ /* 0x000fe600080410e0 */
[----:B------:R-:W-:Y:S02]  /*4b20*/  WARPGROUP.DEPBAR.LE gsb0, 0x0 ;  /* 0x00008000000079c5 */ /* 0x000fe40000010000 */
[----:B------:R-:W-:Y:S04]  /*4b30*/  STL.64 [R1+0x60], R224 ;  /* 0x000060e001007387 */ /* 0x000fe80000100a00 */
[----:B------:R-:W-:Y:S04]  /*4b40*/  STL.64 [R1+0x68], R226 ;  /* 0x000068e201007387 */ /* 0x000fe80000100a00 */
[----:B------:R-:W-:Y:S04]  /*4b50*/  STL.64 [R1+0x70], R228 ;  /* 0x000070e401007387 */ /* 0x000fe80000100a00 */
[----:B------:R1:W-:Y:S04]  /*4b60*/  STL.64 [R1+0x78], R230 ;  /* 0x000078e601007387 */ /* 0x0003e80000100a00 */
[----:B-1----:R-:W2:Y:S04]  /*4b70*/  LDL.LU.64 R230, [R1+0x110] ;  /* 0x0001100001e67983 */ /* 0x002ea80000300a00 */
        /* <DEDUP_REMOVED lines=33> */
[----:B------:R-:W-:Y:S01]  /*4d90*/  UMOV UR16, UR8 ;  /* 0x0000000800107c82 */ /* 0x000fe20008000000 */
[----:B------:R-:W-:Y:S01]  /*4da0*/  UMOV UR17, UR9 ;  /* 0x0000000900117c82 */ /* 0x000fe20008000000 */
[----:B------:R-:W-:Y:S01]  /*4db0*/  UIADD3 UR22, UR6, 0x306, URZ ;  /* 0x0000030606167890 */ /* 0x000fe2000fffe03f */
[----:B------:R-:W-:Y:S01]  /*4dc0*/  UMOV UR20, UR8 ;  /* 0x0000000800147c82 */ /* 0x000fe20008000000 */
[----:B------:R-:W-:Y:S01]  /*4dd0*/  UMOV UR21, UR9 ;  /* 0x0000000900157c82 */ /* 0x000fe20008000000 */
[----:B------:R-:W-:Y:S01]  /*4de0*/  UMOV UR23, 0x40000040 ;  /* 0x4000004000177882 */ /* 0x000fe20000000000 */
[----:B--2---:R-:W-:-:S06]  /*4df0*/  WARPGROUP.ARRIVE ;  /* 0x00000000000079c5 */ /* 0x004fcc0000000000 */
        /* <DEDUP_REMOVED lines=10> */
[----:B------:R-:W-:Y:S01]  /*4ea0*/  UMOV UR19, 0x40000040 ;  /* 0x4000004000137882 */ /* 0x000fe20000000000 */
[----:B------:R-:W-:Y:S02]  /*4eb0*/  WARPGROUP.DEPBAR.LE gsb0, 0x0 ;  /* 0x00008000000079c5 */ /* 0x000fe40000010000 */
[----:B------:R-:W-:-:S06]  /*4ec0*/  WARPGROUP.ARRIVE ;  /* 0x00000000000079c5 */ /* 0x000fcc0000000000 */
[----:B------:R-:W-:Y:S03]  /*4ed0*/  IGMMA.64x16x32.S8.S8 R176, gdesc[UR16], R176, gsb0 ;  /* 0x0060000010b079f1 */ /* 0x000fe600080410b0 */
        /* <DEDUP_REMOVED lines=38> */
[----:B------:R-:W-:Y:S02]  /*5140*/  UIADD3 UR12, UR6, 0x606, URZ ;  /* 0x00000606060c7890 */ /* 0x000fe4000fffe03f */
[----:B------:R-:W-:Y:S02]  /*5150*/  UIADD3 UR46, UR6, 0x686, URZ ;  /* 0x00000686062e7890 */ /* 0x000fe4000fffe03f */
[----:B------:R-:W-:Y:S01]  /*5160*/  UIADD3 UR50, UR6, 0x706, URZ ;  /* 0x0000070606327890 */ /* 0x000fe2000fffe03f */
[----:B------:R-:W-:Y:S01]  /*5170*/  UMOV UR4, UR8 ;  /* 0x0000000800047c82 */ /* 0x000fe20008000000 */
[----:B------:R-:W-:Y:S01]  /*5180*/  UMOV UR5, UR9 ;  /* 0x0000000900057c82 */ /* 0x000fe20008000000 */
[----:B------:R-:W-:Y:S01]  /*5190*/  UMOV UR6, UR12 ;  /* 0x0000000c00067c82 */ /* 0x000fe20008000000 */
[----:B------:R-:W-:Y:S01]  /*51a0*/  UMOV UR7, 0x40000040 ;  /* 0x4000004000077882 */ /* 0x000fe20000000000 */
[----:B------:R-:W-:-:S02]  /*51b0*/  WARPGROUP.DEPBAR.LE gsb0, 0x0 ;  /* 0x00008000000079c5 */ /* 0x000fc40000010000 */
[----:B------:R-:W-:-:S06]  /*51c0*/  WARPGROUP.ARRIVE ;  /* 0x00000000000079c5 */ /* 0x000fcc0000000000 */
[----:B------:R-:W-:Y:S01]  /*51d0*/  IGMMA.64x16x32.S8.S8 R64, gdesc[UR4], R64, gsb0 ;  /* 0x00600000044079f1 */ /* 0x000fe20008041040 */
[----:B------:R-:W-:Y:S01]  /*51e0*/  UMOV UR44, UR8 ;  /* 0x00000008002c7c82 */ /* 0x000fe20008000000 */
[----:B------:R-:W-:Y:S01]  /*51f0*/  UMOV UR45, UR9 ;  /* 0x00000009002d7c82 */ /* 0x000fe20008000000 */
[----:B------:R-:W-:Y:S01]  /*5200*/  UMOV UR47, 0x40000040 ;  /* 0x40000040002f7882 */ /* 0x000fe20000000000 */
[----:B------:R-:W-:Y:S02]  /*5210*/  WARPGROUP.DEPBAR.LE gsb0, 0x0 ;  /* 0x00008000000079c5 */ /* 0x000fe40000010000 */
        /* <DEDUP_REMOVED lines=73> */
[----:B------:R1:W-:Y:S01]  /*56b0*/  STL.64 [R1+0xb0], R230 ;  /* 0x0000b0e601007387 */ /* 0x0003e20000100a00 */
[----:B------:R-:W-:Y:S02]  /*56c0*/  WARPGROUP.DEPBAR.LE gsb0, 0x0 ;  /* 0x00008000000079c5 */ /* 0x000fe40000010000 */
[----:B------:R-:W-:-:S06]  /*56d0*/  WARPGROUP.ARRIVE ;  /* 0x00000000000079c5 */ /* 0x000fcc0000000000 */
[----:B------:R-:W-:Y:S01]  /*56e0*/  IGMMA.64x16x32.S8.S8 R216, gdesc[UR56], R216, gsb0 ;  /* 0x0060000038d879f1 */ /* 0x000fe200080410d8 */
[----:B------:R2:W-:Y:S01]  /*56f0*/  STL.64 [R1+0xa8], R228 ;  /* 0x0000a8e401007387 */ /* 0x0005e20000100a00 */
[----:B-1----:R-:W-:Y:S01]  /*5700*/  MOV R230, R21 ;  /* 0x0000001500e67202 */ /* 0x002fe20000000f00 */
[----:B------:R-:W-:-:S05]  /*5710*/  IMAD.MOV.U32 R231, RZ, RZ, R20 ;  /* 0x000000ffffe77224 */ /* 0x000fca00078e0014 */
[----:B------:R1:W-:Y:S01]  /*5720*/  STL.64 [R1+0xd0], R230 ;  /* 0x0000d0e601007387 */ /* 0x0003e20000100a00 */
[----:B--2---:R-:W-:Y:S02]  /*5730*/  IMAD.MOV.U32 R228, RZ, RZ, R233 ;  /* 0x000000ffffe47224 */ /* 0x004fe400078e00e9 */
[----:B------:R-:W-:-:S05]  /*5740*/  IMAD.MOV.U32 R229, RZ, RZ, R232 ;  /* 0x000000ffffe57224 */ /* 0x000fca00078e00e8 */
[----:B------:R2:W-:Y:S01]  /*5750*/  STL.64 [R1+0xc8], R228 ;  /* 0x0000c8e401007387 */ /* 0x0005e20000100a00 */
[----:B-1----:R-:W-:-:S03]  /*5760*/  IMAD.MOV.U32 R230, RZ, RZ, R4 ;  /* 0x000000ffffe67224 */ /* 0x002fc600078e0004 */
[----:B------:R1:W-:Y:S01]  /*5770*/  STL.64 [R1+0xc0], R226 ;  /* 0x0000c0e201007387 */ /* 0x0003e20000100a00 */
[----:B------:R-:W-:-:S03]  /*5780*/  IMAD.MOV.U32 R231, RZ, RZ, R3 ;  /* 0x000000ffffe77224 */ /* 0x000fc600078e0003 */
[----:B------:R3:W-:Y:S01]  /*5790*/  STL.64 [R1+0xb8], R224 ;  /* 0x0000b8e001007387 */ /* 0x0007e20000100a00 */
[----:B--2---:R-:W-:Y:S01]  /*57a0*/  MOV R228, R6 ;  /* 0x0000000600e47202 */ /* 0x004fe20000000f00 */
[----:B------:R-:W-:Y:S02]  /*57b0*/  IMAD.MOV.U32 R229, RZ, RZ, R5 ;  /* 0x000000ffffe57224 */ /* 0x000fe400078e0005 */
[----:B-1----:R-:W-:Y:S02]  /*57c0*/  IMAD.MOV.U32 R226, RZ, RZ, R9 ;  /* 0x000000ffffe27224 */ /* 0x002fe400078e0009 */
[----:B------:R-:W-:Y:S02]  /*57d0*/  IMAD.MOV.U32 R227, RZ, RZ, R8 ;  /* 0x000000ffffe37224 */ /* 0x000fe400078e0008 */
[----:B---3--:R-:W-:Y:S02]  /*57e0*/  IMAD.MOV.U32 R224, RZ, RZ, R11 ;  /* 0x000000ffffe07224 */ /* 0x008fe400078e000b */
[----:B------:R-:W-:Y:S01]  /*57f0*/  IMAD.MOV.U32 R225, RZ, RZ, R10 ;  /* 0x000000ffffe17224 */ /* 0x000fe200078e000a */
[----:B------:R-:W-:Y:S01]  /*5800*/  UMOV UR50, UR8 ;  /* 0x0000000800327c82 */ /* 0x000fe20008000000 */
[----:B------:R-:W-:Y:S01]  /*5810*/  UMOV UR51, UR9 ;  /* 0x0000000900337c82 */ /* 0x000fe20008000000 */
[----:B------:R-:W-:-:S03]  /*5820*/  WARPGROUP.DEPBAR.LE gsb0, 0x0 ;  /* 0x00008000000079c5 */ /* 0x000fc60000010000 */
[----:B------:R-:W-:-:S06]  /*5830*/  WARPGROUP.ARRIVE ;  /* 0x00000000000079c5 */ /* 0x000fcc0000000000 */
[----:B------:R-:W-:Y:S03]  /*5840*/  IGMMA.64x16x32.S8.S8 R224, gdesc[UR48], R224, gsb0 ;  /* 0x0060000030e079f1 */ /* 0x000fe600080410e0 */
[----:B------:R-:W-:Y:S02]  /*5850*/  WARPGROUP.DEPBAR.LE gsb0, 0x0 ;  /* 0x00008000000079c5 */ /* 0x000fe40000010000 */
[----:B------:R-:W-:Y:S04]  /*5860*/  STL.64 [R1], R224 ;  /* 0x000000e001007387 */ /* 0x000fe80000100a00 */
[----:B------:R-:W-:Y:S04]  /*5870*/  STL.64 [R1+0x8], R226 ;  /* 0x000008e201007387 */ /* 0x000fe80000100a00 */
[----:B------:R-:W-:Y:S04]  /*5880*/  STL.64 [R1+0x10], R228 ;  /* 0x000010e401007387 */ /* 0x000fe80000100a00 */
[----:B------:R1:W-:Y:S04]  /*5890*/  STL.64 [R1+0x18], R230 ;  /* 0x000018e601007387 */ /* 0x0003e80000100a00 */
[----:B-1----:R-:W2:Y:S04]  /*58a0*/  LDL.LU.64 R230, [R1+0xd0] ;  /* 0x0000d00001e67983 */ /* 0x002ea80000300a00 */
[----:B------:R-:W2:Y:S01]  /*58b0*/  LDL.LU.64 R228, [R1+0xc8] ;  /* 0x0000c80001e47983 */ /* 0x000ea20000300a00 */
[----:B------:R-:W-:Y:S01]  /*58c0*/  IMAD.MOV.U32 R232, RZ, RZ, R15 ;  /* 0x000000ffffe87224 */ /* 0x000fe200078e000f */
[----:B------:R-:W-:Y:S01]  /*58d0*/  MOV R235, R12 ;  /* 0x0000000c00eb7202 */ /* 0x000fe20000000f00 */
[----:B------:R-:W-:-:S02]  /*58e0*/  IMAD.MOV.U32 R233, RZ, RZ, R14 ;  /* 0x000000ffffe97224 */ /* 0x000fc400078e000e */
[----:B------:R-:W-:Y:S01]  /*58f0*/  IMAD.MOV.U32 R234, RZ, RZ, R13 ;  /* 0x000000ffffea7224 */ /* 0x000fe200078e000d */
[----:B------:R-:W-:Y:S01]  /*5900*/  UMOV UR8, UR48 ;  /* 0x0000003000087c82 */ /* 0x000fe20008000000 */
[----:B------:R-:W-:Y:S01]  /*5910*/  UMOV UR9, UR49 ;  /* 0x0000003100097c82 */ /* 0x000fe20008000000 */
[----:B------:R0:W5:Y:S04]  /*5920*/  LDL.LU.64 R226, [R1+0xc0] ;  /* 0x0000c00001e27983 */ /* 0x0001680000300a00 */
[----:B------:R0:W5:Y:S01]  /*5930*/  LDL.LU.64 R224, [R1+0xb8] ;  /* 0x0000b80001e07983 */ /* 0x0001620000300a00 */
[----:B--2---:R-:W-:-:S06]  /*5940*/  WARPGROUP.ARRIVE ;  /* 0x00000000000079c5 */ /* 0x004fcc0000000000 */
[----:B------:R-:W-:Y:S03]  /*5950*/  IGMMA.64x16x32.S8.S8 R228, gdesc[UR8], R228, gsb0 ;  /* 0x0060000008e479f1 */ /* 0x000fe600080410e4 */
[----:B------:R-:W-:Y:S02]  /*5960*/  WARPGROUP.DEPBAR.LE gsb0, 0x0 ;  /* 0x00008000000079c5 */ /* 0x000fe40000010000 */
[----:B------:R-:W-:Y:S04]  /*5970*/  STL.64 [R1+0x40], R228 ;  /* 0x000040e401007387 */ /* 0x000fe80000100a00 */
[----:B------:R1:W-:Y:S04]  /*5980*/  STL.64 [R1+0x48], R230 ;  /* 0x000048e601007387 */ /* 0x0003e80000100a00 */
[----:B------:R0:W-:Y:S04]  /*5990*/  STL.64 [R1+0x50], R232 ;  /* 0x000050e801007387 */ /* 0x0001e80000100a00 */
[----:B------:R0:W-:Y:S04]  /*59a0*/  STL.64 [R1+0x58], R234 ;  /* 0x000058ea01007387 */ /* 0x0001e80000100a00 */
[----:B-1----:R0:W5:Y:S04]  /*59b0*/  LDL.LU.64 R230, [R1+0xb0] ;  /* 0x0000b00001e67983 */ /* 0x0021680000300a00 */
[----:B------:R0:W5:Y:S01]  /*59c0*/  LDL.LU.64 R228, [R1+0xa8] ;  /* 0x0000a80001e47983 */ /* 0x0001620000300a00 */
[----:B------:R-:W-:Y:S05]  /*59d0*/  @!P1 BRA `(.L_x_18) ;  /* 0x00000044009c9947 */ /* 0x000fea0003800000 */
[----:B------:R-:W2:Y:S01]  /*59e0*/  LDL R3, [R1+0x98] ;  /* 0x0000980001037983 */ /* 0x000ea20000100800 */
[----:B------:R-:W-:Y:S02]  /*59f0*/  R2UR UR5, R7 ;  /* 0x00000000070572ca */ /* 0x000fe400000e0000 */
[----:B-----5:R-:W-:-:S11]  /*5a00*/  R2UR UR7, R2 ;  /* 0x00000000020772ca */ /* 0x020fd600000e0000 */
[----:B------:R-:W-:Y:S02]  /*5a10*/  UIADD3 UR60, UR5, 0x1, URZ ;  /* 0x00000001053c7890 */ /* 0x000fe4000fffe03f */
[----:B------:R-:W-:Y:S02]  /*5a20*/  IMAD.U32 R6, RZ, RZ, UR7 ;  /* 0x00000007ff067e24 */ /* 0x000fe4000f8e00ff */
[----:B------:R-:W-:-:S04]  /*5a30*/  UISETP.NE.AND UP0, UPT, UR60, 0x3, UPT ;  /* 0x000000033c00788c */ /* 0x000fc8000bf05270 */
[----:B------:R-:W-:Y:S02]  /*5a40*/  USEL UR4, URZ, 0x1, UP0 ;  /* 0x000000013f047887 */ /* 0x000fe40008000000 */
[----:B------:R-:W-:Y:S01]  /*5a50*/  USEL UR60, UR60, URZ, UP0 ;  /* 0x0000003f3c3c7287 */ /* 0x000fe20008000000 */
[----:B--2---:R-:W-:-:S13]  /*5a60*/  R2UR UR6, R3 ;  /* 0x00000000030672ca */ /* 0x004fda00000e0000 */
[----:B------:R-:W-:-:S03]  /*5a70*/  ULOP3.LUT UR6, UR6, UR4, URZ, 0x3c, !UPT ;  /* 0x0000000406067292 */ /* 0x000fc6000f8e3c3f */
[----:B------:R-:W-:Y:S02]  /*5a80*/  UMOV UR4, UR5 ;  /* 0x0000000500047c82 */ /* 0x000fe40008000000 */
[----:B------:R-:W-:Y:S01]  /*5a90*/  MOV R2, UR4 ;  /* 0x0000000400027c02 */ /* 0x000fe20008000f00 */
[----:B------:R-:W-:-:S07]  /*5aa0*/  IMAD.U32 R3, RZ, RZ, UR6 ;  /* 0x00000006ff037e24 */ /* 0x000fce000f8e00ff */
.L_x_25:
[----:B------:R-:W-:Y:S05]  /*5ab0*/  @!P0 BRA `(.L_x_19) ;  /* 0x0000000000048947 */ /* 0x000fea0003800000 */
[----:B------:R-:W-:Y:S01]  /*5ac0*/  BPT.TRAP 0x1 ;  /* 0x000000040000795c */ /* 0x000fe20000300000 */
.L_x_19:
[----:B------:R-:W1:Y:S01]  /*5ad0*/  S2UR UR5, SR_CgaCtaId ;  /* 0x00000000000579c3 */ /* 0x000e620000008800 */
[----:B------:R-:W-:Y:S01]  /*5ae0*/  R2UR UR6, R3 ;  /* 0x00000000030672ca */ /* 0x000fe200000e0000 */
[----:B------:R-:W-:Y:S01]  /*5af0*/  UMOV UR4, 0x400 ;  /* 0x0000040000047882 */ /* 0x000fe20000000000 */
[----:B------:R-:W-:-:S11]  /*5b00*/  IMAD.U32 R4, RZ, RZ, UR60 ;  /* 0x0000003cff047e24 */ /* 0x000fd6000f8e00ff */
[----:B------:R-:W-:-:S05]  /*5b10*/  IMAD.U32 R5, RZ, RZ, UR6 ;  /* 0x00000006ff057e24 */ /* 0x000fca000f8e00ff */
[----:B------:R-:W-:Y:S01]  /*5b20*/  SHF.L.U32 R5, R5, 0x1f, RZ ;  /* 0x0000001f05057819 */ /* 0x000fe200000006ff */
[----:B-1----:R-:W-:-:S06]  /*5b30*/  ULEA UR4, UR5, UR4, 0x18 ;  /* 0x0000000405047291 */ /* 0x002fcc000f8ec03f */
[----:B------:R-:W-:-:S05]  /*5b40*/  IMAD.U32 R0, RZ, RZ, UR4 ;  /* 0x00000004ff007e24 */ /* 0x000fca000f8e00ff */
[----:B------:R-:W-:-:S04]  /*5b50*/  LEA R4, R4, R0, 0x3 ;  /* 0x0000000004047211 */ /* 0x000fc800078e18ff */
[----:B------:R1:W2:Y:S01]  /*5b60*/  SYNCS.PHASECHK.TRANS64.TRYWAIT P1, [R4+URZ], R5 ;  /* 0x00000005040075a7 */ /* 0x0002a2000802017f */
[----:B------:R-:W-:Y:S05]  /*5b70*/  @!P0 BRA `(.L_x_20) ;  /* 0x0000000000048947 */ /* 0x000fea0003800000 */
[----:B------:R-:W-:Y:S01]  /*5b80*/  BPT.TRAP 0x1 ;  /* 0x000000040000795c */ /* 0x000fe20000300000 */
.L_x_20:
[----:B--2---:R-:W-:Y:S05]  /*5b90*/  @P1 BRA `(.L_x_21) ;  /* 0x0000000000081947 */ /* 0x004fea0003800000 */
[----:B------:R-:W2:Y:S02]  /*5ba0*/  SYNCS.PHASECHK.TRANS64.TRYWAIT P1, [R4+URZ], R5 ;  /* 0x00000005040075a7 */ /* 0x000ea4000802017f */
[----:B--2---:R-:W-:Y:S05]  /*5bb0*/  @!P1 BRA `(.L_x_22) ;  /* 0x0000014400349947 */ /* 0x004fea0003800000 */
.L_x_21:
[----:B------:R-:W-:Y:S04]  /*5bc0*/  STL.64 [R1+0x240], R206 ;  /* 0x000240ce01007387 */ /* 0x000fe80000100a00 */
[----:B------:R-:W-:Y:S04]  /*5bd0*/  STL.64 [R1+0x238], R204 ;  /* 0x000238cc01007387 */ /* 0x000fe80000100a00 */
[----:B------:R-:W-:Y:S04]  /*5be0*/  STL.64 [R1+0x230], R202 ;  /* 0x000230ca01007387 */ /* 0x000fe80000100a00 */
[----:B------:R3:W-:Y:S04]  /*5bf0*/  STL.64 [R1+0x228], R200 ;  /* 0x000228c801007387 */ /* 0x0007e80000100a00 */
[----:B---3--:R-:W3:Y:S04]  /*5c00*/  LDL.LU.64 R200, [R1+0x60] ;  /* 0x0000600001c87983 */ /* 0x008ee80000300a00 */
[----:B------:R-:W3:Y:S04]  /*5c10*/  LDL.LU.64 R202, [R1+0x68] ;  /* 0x0000680001ca7983 */ /* 0x000ee80000300a00 */
[----:B------:R-:W3:Y:S04]  /*5c20*/  LDL.LU.64 R204, [R1+0x70] ;  /* 0x0000700001cc7983 */ /* 0x000ee80000300a00 */
[----:B------:R-:W3:Y:S04]  /*5c30*/  LDL.LU.64 R206, [R1+0x78] ;  /* 0x0000780001ce7983 */ /* 0x000ee80000300a00 */
[----:B------:R-:W-:Y:S04]  /*5c40*/  STL.64 [R1+0x220], R222 ;  /* 0x000220de01007387 */ /* 0x000fe80000100a00 */
[----:B------:R-:W-:Y:S04]  /*5c50*/  STL.64 [R1+0x218], R220 ;  /* 0x000218dc01007387 */ /* 0x000fe80000100a00 */
[----:B------:R-:W-:Y:S04]  /*5c60*/  STL.64 [R1+0x210], R218 ;  /* 0x000210da01007387 */ /* 0x000fe80000100a00 */
[----:B------:R4:W-:Y:S04]  /*5c70*/  STL.64 [R1+0x208], R216 ;  /* 0x000208d801007387 */ /* 0x0009e80000100a00 */
[----:B----4-:R-:W4:Y:S04]  /*5c80*/  LDL.LU.64 R216, [R1+0x20] ;  /* 0x0000200001d87983 */ /* 0x010f280000300a00 */
[----:B------:R-:W4:Y:S04]  /*5c90*/  LDL.LU.64 R218, [R1+0x28] ;  /* 0x0000280001da7983 */ /* 0x000f280000300a00 */
[----:B------:R-:W4:Y:S04]  /*5ca0*/  LDL.LU.64 R220, [R1+0x30] ;  /* 0x0000300001dc7983 */ /* 0x000f280000300a00 */
[----:B------:R-:W4:Y:S01]  /*5cb0*/  LDL.LU.64 R222, [R1+0x38] ;  /* 0x0000380001de7983 */ /* 0x000f220000300a00 */
[----:B------:R-:W-:Y:S01]  /*5cc0*/  R2UR UR4, R19 ;  /* 0x00000000130472ca */ /* 0x000fe200000e0000 */
[----:B------:R-:W-:Y:S01]  /*5cd0*/  UMOV UR9, 0x40000040 ;  /* 0x4000004000097882 */ /* 0x000fe20000000000 */
        /* <DEDUP_REMOVED lines=11> */
[----:B------:R-:W-:Y:S01]  /*5d90*/  ULEA UR20, UR60, UR4, 0xb ;  /* 0x000000043c147291 */ /* 0x000fe2000f8e583f */
[----:B------:R-:W-:Y:S01]  /*5da0*/  STL [R1+0x150], R0 ;  /* 0x0001500001007387 */ /* 0x000fe20000100800 */
[----:B------:R-:W-:Y:S01]  /*5db0*/  UIMAD UR4, UR60, 0x780, UR61 ;  /* 0x000007803c0478a4 */ /* 0x000fe2000f8e023d */
[----:B------:R-:W-:Y:S01]  /*5dc0*/  UMOV UR17, UR9 ;  /* 0x0000000900117c82 */ /* 0x000fe20008000000 */
[----:B------:R-:W-:Y:S01]  /*5dd0*/  UMOV UR25, UR9 ;  /* 0x0000000900197c82 */ /* 0x000fe20008000000 */
[----:B------:R-:W-:-:S02]  /*5de0*/  UMOV UR13, UR9 ;  /* 0x00000009000d7c82 */ /* 0x000fc40008000000 */
[----:B------:R-:W-:Y:S01]  /*5df0*/  UMOV UR8, UR20 ;  /* 0x0000001400087c82 */ /* 0x000fe20008000000 */
[----:B------:R-:W-:Y:S01]  /*5e00*/  UMOV UR7, UR27 ;  /* 0x0000001b00077c82 */ /* 0x000fe20008000000 */
[----:B------:R-:W-:Y:S01]  /*5e10*/  UMOV UR10, UR4 ;  /* 0x00000004000a7c82 */ /* 0x000fe20008000000 */
[----:B------:R-:W-:Y:S01]  /*5e20*/  UIADD3 UR5, UR4, 0x80, URZ ;  /* 0x0000008004057890 */ /* 0x000fe2000fffe03f */
[----:B------:R-:W-:Y:S01]  /*5e30*/  STL.64 [R1+0x148], R22 ;  /* 0x0001481601007387 */ /* 0x000fe20000100a00 */
[----:B------:R-:W-:Y:S01]  /*5e40*/  UMOV UR16, UR8 ;  /* 0x0000000800107c82 */ /* 0x000fe20008000000 */
[----:B------:R-:W-:Y:S01]  /*5e50*/  UIADD3 UR6, UR4, 0x100, URZ ;  /* 0x0000010004067890 */ /* 0x000fe2000fffe03f */
[----:B------:R-:W-:Y:S01]  /*5e60*/  UMOV UR24, UR8 ;  /* 0x0000000800187c82 */ /* 0x000fe20008000000 */
[----:B------:R-:W-:Y:S01]  /*5e70*/  UIADD3 UR14, UR4, 0x180, URZ ;  /* 0x00000180040e7890 */ /* 0x000fe2000fffe03f */
[----:B------:R-:W-:Y:S01]  /*5e80*/  STL.64 [R1+0x140], R18 ;  /* 0x0001401201007387 */ /* 0x000fe20000100a00 */
[----:B------:R-:W-:-:S03]  /*5e90*/  UMOV UR18, UR5 ;  /* 0x0000000500127c82 */ /* 0x000fc60008000000 */
[----:B------:R-:W-:Y:S01]  /*5ea0*/  UMOV UR26, UR6 ;  /* 0x00000006001a7c82 */ /* 0x000fe20008000000 */
[----:B------:R-:W-:Y:S01]  /*5eb0*/  UMOV UR12, UR8 ;  /* 0x00000008000c7c82 */ /* 0x000fe20008000000 */
[----:B---3--:R-:W-:Y:S01]  /*5ec0*/  WARPGROUP.ARRIVE ;  /* 0x00000000000079c5 */ /* 0x008fe20000000000 */
[----:B------:R-:W-:Y:S01]  /*5ed0*/  UIADD3 UR22, UR4, 0x280, URZ ;  /* 0x0000028004167890 */ /* 0x000fe2000fffe03f */
[----:B------:R3:W-:Y:S04]  /*5ee0*/  STL.64 [R1+0x138], R16 ;  /* 0x0001381001007387 */ /* 0x0007e80000100a00 */
[----:B------:R-:W-:Y:S01]  /*5ef0*/  IGMMA.64x16x32.S8.S8 R200, gdesc[UR8], R200, gsb0 ;  /* 0x0060000008c879f1 */ /* 0x000fe200080410c8 */
[----:B------:R-:W-:Y:S01]  /*5f00*/  UMOV UR6, UR26 ;  /* 0x0000001a00067c82 */ /* 0x000fe20008000000 */
[----:B------:R-:W-:Y:S01]  /*5f10*/  UMOV UR21, UR9 ;  /* 0x0000000900157c82 */ /* 0x000fe20008000000 */
[----:B------:R-:W-:Y:S01]  /*5f20*/  UIADD3 UR30, UR4, 0x380, URZ ;  /* 0x00000380041e7890 */ /* 0x000fe2000fffe03f */
[----:B------:R-:W-:Y:S01]  /*5f30*/  UMOV UR28, UR8 ;  /* 0x00000008001c7c82 */ /* 0x000fe20008000000 */
[----:B------:R-:W-:Y:S01]  /*5f40*/  UMOV UR29, UR9 ;  /* 0x00000009001d7c82 */ /* 0x000fe20008000000 */
[----:B------:R-:W-:Y:S01]  /*5f50*/  UIADD3 UR34, UR4, 0x400, URZ ;  /* 0x0000040004227890 */ /* 0x000fe2000fffe03f */
[----:B---3--:R-:W3:Y:S01]  /*5f60*/  LDL.LU.64 R16, [R1] ;  /* 0x0000000001107983 */ /* 0x008ee20000300a00 */
[----:B------:R-:W-:Y:S01]  /*5f70*/  UMOV UR32, UR8 ;  /* 0x0000000800207c82 */ /* 0x000fe20008000000 */
[----:B------:R-:W-:Y:S01]  /*5f80*/  UMOV UR33, UR9 ;  /* 0x0000000900217c82 */ /* 0x000fe20008000000 */
[----:B------:R-:W-:Y:S01]  /*5f90*/  UIADD3 UR38, UR4, 0x480, URZ ;  /* 0x0000048004267890 */ /* 0x000fe2000fffe03f */
[----:B------:R-:W3:Y:S01]  /*5fa0*/  LDL.LU.64 R18, [R1+0x8] ;  /* 0x0000080001127983 */ /* 0x000ee20000300a00 */
        /* <DEDUP_REMOVED lines=8> */
[----:B------:R-:W-:-:S02]  /*6030*/  WARPGROUP.DEPBAR.LE gsb0, 0x0 ;  /* 0x00008000000079c5 */ /* 0x000fc40000010000 */
[----:B----4-:R-:W-:Y:S01]  /*6040*/  WARPGROUP.ARRIVE ;  /* 0x00000000000079c5 */ /* 0x010fe20000000000 */
[----:B------:R-:W-:Y:S01]  /*6050*/  UMOV UR44, UR8 ;  /* 0x00000008002c7c82 */ /* 0x000fe20008000000 */
[----:B------:R-:W-:Y:S01]  /*6060*/  UMOV UR45, UR9 ;  /* 0x00000009002d7c82 */ /* 0x000fe20008000000 */
[----:B------:R-:W-:Y:S01]  /*6070*/  UIADD3 UR50, UR4, 0x600, URZ ;  /* 0x0000060004327890 */ /* 0x000fe2000fffe03f */
[----:B-12---:R-:W-:Y:S01]  /*6080*/  IMAD.MOV.U32 R4, RZ, RZ, R206 ;  /* 0x000000ffff047224 */ /* 0x006fe200078e00ce */
[----:B------:R-:W-:Y:S01]  /*6090*/  UMOV UR48, UR8 ;  /* 0x0000000800307c82 */ /* 0x000fe20008000000 */
[----:B------:R-:W-:Y:S01]  /*60a0*/  IGMMA.64x16x32.S8.S8 R216, gdesc[UR16], R216, gsb0 ;  /* 0x0060000010d879f1 */ /* 0x000fe200080410d8 */
[----:B------:R-:W-:Y:S01]  /*60b0*/  UMOV UR49, UR9 ;  /* 0x0000000900317c82 */ /* 0x000fe20008000000 */
[----:B------:R-:W-:Y:S01]  /*60c0*/  UIADD3 UR54, UR4, 0x680, URZ ;  /* 0x0000068004367890 */ /* 0x000fe2000fffe03f */
[----:B------:R-:W-:Y:S01]  /*60d0*/  IMAD.MOV.U32 R0, RZ, RZ, R207 ;  /* 0x000000ffff007224 */ /* 0x000fe200078e00cf */
[----:B------:R-:W-:Y:S01]  /*60e0*/  UMOV UR16, UR18 ;  /* 0x0000001200107c82 */ /* 0x000fe20008000000 */
[----:B------:R-:W-:Y:S01]  /*60f0*/  UMOV UR52, UR8 ;  /* 0x0000000800347c82 */ /* 0x000fe20008000000 */
[----:B------:R-:W-:Y:S01]  /*6100*/  UMOV UR53, UR9 ;  /* 0x0000000900357c82 */ /* 0x000fe20008000000 */
[----:B------:R-:W-:Y:S01]  /*6110*/  UMOV UR55, 0x40000040 ;  /* 0x4000004000377882 */ /* 0x000fe20000000000 */
[----:B------:R-:W-:Y:S01]  /*6120*/  UIADD3 UR58, UR4, 0x700, URZ ;  /* 0x00000700043a7890 */ /* 0x000fe2000fffe03f */
[----:B------:R-:W-:Y:S01]  /*6130*/  MOV R7, R204 ;  /* 0x000000cc00077202 */ /* 0x000fe20000000f00 */
[----:B------:R-:W-:Y:S01]  /*6140*/  UMOV UR56, UR8 ;  /* 0x0000000800387c82 */ /* 0x000fe20008000000 */
[----:B------:R-:W-:Y:S01]  /*6150*/  UMOV UR57, UR9 ;  /* 0x0000000900397c82 */ /* 0x000fe20008000000 */
[----:B------:R-:W-:Y:S01]  /*6160*/  UMOV UR59, 0x40000040 ;  /* 0x40000040003b7882 */ /* 0x000fe20000000000 */
[----:B------:R-:W-:-:S02]  /*6170*/  IMAD.MOV.U32 R5, RZ, RZ, R205 ;  /* 0x000000ffff057224 */ /* 0x000fc400078e00cd */
[----:B------:R-:W-:Y:S02]  /*6180*/  IMAD.MOV.U32 R9, RZ, RZ, R202 ;  /* 0x000000ffff097224 */ /* 0x000fe400078e00ca */
[----:B------:R-:W-:Y:S02]  /*6190*/  IMAD.MOV.U32 R8, RZ, RZ, R203 ;  /* 0x000000ffff087224 */ /* 0x000fe400078e00cb */
[----:B------:R-:W-:Y:S02]  /*61a0*/  IMAD.MOV.U32 R11, RZ, RZ, R200 ;  /* 0x000000ffff0b7224 */ /* 0x000fe400078e00c8 */
[----:B------:R-:W-:Y:S01]  /*61b0*/  IMAD.MOV.U32 R10, RZ, RZ, R201 ;  /* 0x000000ffff0a7224 */ /* 0x000fe200078e00c9 */
[----:B------:R-:W-:Y:S02]  /*61c0*/  WARPGROUP.DEPBAR.LE gsb0, 0x0 ;  /* 0x00008000000079c5 */ /* 0x000fe40000010000 */
[----:B------:R-:W-:Y:S01]  /*61d0*/  WARPGROUP.ARRIVE ;  /* 0x00000000000079c5 */ /* 0x000fe20000000000 */
[----:B------:R-:W-:Y:S01]  /*61e0*/  UMOV UR17, UR19 ;  /* 0x0000001300117c82 */ /* 0x000fe20008000000 */
[----:B------:R-:W2:Y:S04]  /*61f0*/  LDL.LU.64 R206, [R1+0x240] ;  /* 0x0002400001ce7983 */ /* 0x000ea80000300a00 */
[----:B------:R-:W-:Y:S01]  /*6200*/  IGMMA.64x16x32.S8.S8 R224, gdesc[UR24], R224, gsb0 ;  /* 0x0060000018e079f1 */ /* 0x000fe200080410e0 */
[----:B------:R-:W-:Y:S01]  /*6210*/  UIADD3 UR18, UR4, 0x200, URZ ;  /* 0x0000020004127890 */ /* 0x000fe2000fffe03f */
[----:B------:R-:W2:Y:S01]  /*6220*/  LDL.LU.64 R204, [R1+0x238] ;  /* 0x0002380001cc7983 */ /* 0x000ea20000300a00 */
[----:B------:R-:W-:Y:S01]  /*6230*/  UMOV UR19, 0x40000040 ;  /* 0x4000004000137882 */ /* 0x000fe20000000000 */
[----:B------:R-:W-:Y:S01]  /*6240*/  UIADD3 UR26, UR4, 0x300, URZ ;  /* 0x00000300041a7890 */ /* 0x000fe2000fffe03f */
[----:B------:R-:W-:Y:S01]  /*6250*/  UMOV UR24, UR8 ;  /* 0x0000000800187c82 */ /* 0x000fe20008000000 */
[----:B------:R-:W-:Y:S01]  /*6260*/  UMOV UR25, UR9 ;  /* 0x0000000900197c82 */ /* 0x000fe20008000000 */
[----:B------:R-:W-:Y:S01]  /*6270*/  UMOV UR27, 0x40000040 ;  /* 0x40000040001b7882 */ /* 0x000fe20000000000 */
[----:B------:R-:W2:Y:S04]  /*6280*/  LDL.LU.64 R202, [R1+0x230] ;  /* 0x0002300001ca7983 */ /* 0x000ea80000300a00 */
[----:B------:R-:W2:Y:S01]  /*6290*/  LDL.LU.64 R200, [R1+0x228] ;  /* 0x0002280001c87983 */ /* 0x000ea20000300a00 */
[----:B------:R-:W-:Y:S01]  /*62a0*/  MOV R13, R222 ;  /* 0x000000de000d7202 */ /* 0x000fe20000000f00 */
[----:B------:R-:W-:Y:S01]  /*62b0*/  IMAD.MOV.U32 R12, RZ, RZ, R223 ;  /* 0x000000ffff0c7224 */ /* 0x000fe200078e00df */
[----:B0-----:R-:W-:Y:S01]  /*62c0*/  MOV R234, R217 ;  /* 0x000000d900ea7202 */ /* 0x001fe20000000f00 */
[----:B------:R-:W-:Y:S01]  /*62d0*/  IMAD.MOV.U32 R15, RZ, RZ, R220 ;  /* 0x000000ffff0f7224 */ /* 0x000fe200078e00dc */
[----:B------:R-:W4:Y:S01]  /*62e0*/  LDL.LU.64 R222, [R1+0x220] ;  /* 0x0002200001de7983 */ /* 0x000f220000300a00 */
[----:B------:R-:W-:-:S02]  /*62f0*/  IMAD.MOV.U32 R14, RZ, RZ, R221 ;  /* 0x000000ffff0e7224 */ /* 0x000fc400078e00dd */
[----:B------:R-:W-:Y:S01]  /*6300*/  IMAD.MOV.U32 R233, RZ, RZ, R218 ;  /* 0x000000ffffe97224 */ /* 0x000fe200078e00da */
[----:B------:R-:W4:Y:S01]  /*6310*/  LDL.LU.64 R220, [R1+0x218] ;  /* 0x0002180001dc7983 */ /* 0x000f220000300a00 */
[----:B------:R-:W-:Y:S02]  /*6320*/  IMAD.MOV.U32 R232, RZ, RZ, R219 ;  /* 0x000000ffffe87224 */ /* 0x000fe400078e00db */
[----:B------:R-:W-:Y:S01]  /*6330*/  IMAD.MOV.U32 R235, RZ, RZ, R216 ;  /* 0x000000ffffeb7224 */ /* 0x000fe200078e00d8 */
[----:B------:R-:W4:Y:S04]  /*6340*/  LDL.LU.64 R218, [R1+0x210] ;  /* 0x0002100001da7983 */ /* 0x000f280000300a00 */
[----:B------:R-:W4:Y:S01]  /*6350*/  LDL.LU.64 R216, [R1+0x208] ;  /* 0x0002080001d87983 */ /* 0x000f220000300a00 */
[----:B------:R-:W-:-:S02]  /*6360*/  WARPGROUP.DEPBAR.LE gsb0, 0x0 ;  /* 0x00008000000079c5 */ /* 0x000fc40000010000 */
        /* <DEDUP_REMOVED lines=87> */
[----:B------:R1:W-:Y:S01]  /*68e0*/  STL.64 [R1+0x1b8], R228 ;  /* 0x0001b8e401007387 */ /* 0x0003e20000100a00 */
[----:B0-----:R-:W-:Y:S01]  /*68f0*/  IMAD.MOV.U32 R230, RZ, RZ, R233 ;  /* 0x000000ffffe67224 */ /* 0x001fe200078e00e9 */
[----:B------:R-:W-:Y:S02]  /*6900*/  WARPGROUP.DEPBAR.LE gsb0, 0x0 ;  /* 0x00008000000079c5 */ /* 0x000fe40000010000 */
[----:B------:R-:W-:-:S06]  /*6910*/  WARPGROUP.ARRIVE ;  /* 0x00000000000079c5 */ /* 0x000fcc0000000000 */
[----:B------:R-:W-:Y:S01]  /*6920*/  IGMMA.64x16x32.S8.S8 R152, gdesc[UR24], R152, gsb0 ;  /* 0x00600000189879f1 */ /* 0x000fe20008041098 */
[----:B------:R-:W-:Y:S01]  /*6930*/  MOV R231, R232 ;  /* 0x000000e800e77202 */ /* 0x000fe20000000f00 */
[----:B-1----:R-:W-:Y:S02]  /*6940*/  IMAD.MOV.U32 R228, RZ, RZ, R235 ;  /* 0x000000ffffe47224 */ /* 0x002fe400078e00eb */
[----:B------:R-:W-:Y:S02]  /*6950*/  IMAD.MOV.U32 R229, RZ, RZ, R234 ;  /* 0x000000ffffe57224 */ /* 0x000fe400078e00ea */
[----:B------:R0:W-:Y:S04]  /*6960*/  STL.64 [R1+0x1e0], R230 ;  /* 0x0001e0e601007387 */ /* 0x0001e80000100a00 */
[----:B------:R1:W-:Y:S04]  /*6970*/  STL.64 [R1+0x1d8], R228 ;  /* 0x0001d8e401007387 */ /* 0x0003e80000100a00 */
[----:B------:R1:W-:Y:S01]  /*6980*/  STL.64 [R1+0x1d0], R226 ;  /* 0x0001d0e201007387 */ /* 0x0003e20000100a00 */
[----:B0-----:R-:W-:-:S02]  /*6990*/  IMAD.MOV.U32 R230, RZ, RZ, R4 ;  /* 0x000000ffffe67224 */ /* 0x001fc400078e0004 */
[----:B------:R-:W-:Y:S01]  /*69a0*/  IMAD.MOV.U32 R231, RZ, RZ, R0 ;  /* 0x000000ffffe77224 */ /* 0x000fe200078e0000 */
[----:B------:R0:W-:Y:S01]  /*69b0*/  STL.64 [R1+0x1c8], R224 ;  /* 0x0001c8e001007387 */ /* 0x0001e20000100a00 */
[----:B-1----:R-:W-:Y:S01]  /*69c0*/  IMAD.MOV.U32 R228, RZ, RZ, R7 ;  /* 0x000000ffffe47224 */ /* 0x002fe200078e0007 */
[----:B------:R-:W-:Y:S01]  /*69d0*/  MOV R229, R5 ;  /* 0x0000000500e57202 */ /* 0x000fe20000000f00 */
[----:B------:R-:W-:Y:S02]  /*69e0*/  IMAD.MOV.U32 R226, RZ, RZ, R9 ;  /* 0x000000ffffe27224 */ /* 0x000fe400078e0009 */
[----:B------:R-:W-:Y:S01]  /*69f0*/  IMAD.MOV.U32 R227, RZ, RZ, R8 ;  /* 0x000000ffffe37224 */ /* 0x000fe200078e0008 */
[----:B------:R-:W-:Y:S01]  /*6a00*/  STL.64 [R1+0x200], R230 ;  /* 0x000200e601007387 */ /* 0x000fe20000100a00 */
[----:B0-----:R-:W-:Y:S01]  /*6a10*/  MOV R224, R11 ;  /* 0x0000000b00e07202 */ /* 0x001fe20000000f00 */
[----:B------:R-:W-:Y:S02]  /*6a20*/  IMAD.MOV.U32 R225, RZ, RZ, R10 ;  /* 0x000000ffffe17224 */ /* 0x000fe400078e000a */
[----:B------:R-:W-:Y:S04]  /*6a30*/  STL.64 [R1+0x1f8], R228 ;  /* 0x0001f8e401007387 */ /* 0x000fe80000100a00 */
[----:B------:R-:W-:Y:S04]  /*6a40*/  STL.64 [R1+0x1f0], R226 ;  /* 0x0001f0e201007387 */ /* 0x000fe80000100a00 */
[----:B------:R0:W-:Y:S04]  /*6a50*/  STL.64 [R1+0x1e8], R224 ;  /* 0x0001e8e001007387 */ /* 0x0001e80000100a00 */
[----:B0-----:R-:W3:Y:S04]  /*6a60*/  LDL.LU.64 R224, [R1+0x40] ;  /* 0x0000400001e07983 */ /* 0x001ee80000300a00 */
[----:B------:R-:W3:Y:S04]  /*6a70*/  LDL.LU.64 R226, [R1+0x48] ;  /* 0x0000480001e27983 */ /* 0x000ee80000300a00 */
[----:B------:R-:W3:Y:S04]  /*6a80*/  LDL.LU.64 R228, [R1+0x50] ;  /* 0x0000500001e47983 */ /* 0x000ee80000300a00 */
[----:B------:R-:W3:Y:S01]  /*6a90*/  LDL.LU.64 R230, [R1+0x58] ;  /* 0x0000580001e67983 */ /* 0x000ee20000300a00 */
[----:B------:R-:W-:-:S02]  /*6aa0*/  WARPGROUP.DEPBAR.LE gsb0, 0x0 ;  /* 0x00008000000079c5 */ /* 0x000fc40000010000 */
[----:B------:R-:W-:Y:S01]  /*6ab0*/  WARPGROUP.ARRIVE ;  /* 0x00000000000079c5 */ /* 0x000fe20000000000 */
[----:B------:R-:W-:Y:S01]  /*6ac0*/  UMOV UR20, UR56 ;  /* 0x0000003800147c82 */ /* 0x000fe20008000000 */
[----:B------:R-:W-:-:S04]  /*6ad0*/  UMOV UR21, UR57 ;  /* 0x0000003900157c82 */ /* 0x000fc80008000000 */
[----:B------:R-:W-:Y:S01]  /*6ae0*/  IGMMA.64x16x32.S8.S8 R168, gdesc[UR20], R168, gsb0 ;  /* 0x0060000014a879f1 */ /* 0x000fe200080410a8 */
        /* <DEDUP_REMOVED lines=13> */
[----:B------:R-:W-:Y:S01]  /*6bc0*/  UMOV UR14, UR8 ;  /* 0x00000008000e7c82 */ /* 0x000fe20008000000 */
[----:B------:R-:W-:Y:S01]  /*6bd0*/  UMOV UR15, UR9 ;  /* 0x00000009000f7c82 */ /* 0x000fe20008000000 */
[----:B------:R-:W-:Y:S01]  /*6be0*/  UMOV UR12, UR56 ;  /* 0x00000038000c7c82 */ /* 0x000fe20008000000 */
[----:B------:R-:W-:Y:S01]  /*6bf0*/  UMOV UR13, UR57 ;  /* 0x00000039000d7c82 */ /* 0x000fe20008000000 */
[----:B------:R-:W-:Y:S02]  /*6c00*/  WARPGROUP.DEPBAR.LE gsb0, 0x0 ;  /* 0x00008000000079c5 */ /* 0x000fe40000010000 */
[----:B----4-:R-:W-:-:S06]  /*6c10*/  WARPGROUP.ARRIVE ;  /* 0x00000000000079c5 */ /* 0x010fcc0000000000 */
[----:B------:R-:W-:Y:S01]  /*6c20*/  IGMMA.64x16x32.S8.S8 R216, gdesc[UR12], R216, gsb0 ;  /* 0x006000000cd879f1 */ /* 0x000fe200080410d8 */
[----:B------:R-:W-:Y:S01]  /*6c30*/  UMOV UR14, UR6 ;  /* 0x00000006000e7c82 */ /* 0x000fe20008000000 */
[----:B------:R-:W-:Y:S01]  /*6c40*/  UMOV UR15, UR7 ;  /* 0x00000007000f7c82 */ /* 0x000fe20008000000 */
[----:B------:R-:W-:Y:S01]  /*6c50*/  UMOV UR12, UR56 ;  /* 0x00000038000c7c82 */ /* 0x000fe20008000000 */
[----:B------:R-:W-:Y:S01]  /*6c60*/  UMOV UR13, UR57 ;  /* 0x00000039000d7c82 */ /* 0x000fe20008000000 */
[----:B------:R-:W-:Y:S02]  /*6c70*/  WARPGROUP.DEPBAR.LE gsb0, 0x0 ;  /* 0x00008000000079c5 */ /* 0x000fe40000010000 */
[----:B---3--:R-:W-:-:S06]  /*6c80*/  WARPGROUP.ARRIVE ;  /* 0x00000000000079c5 */ /* 0x008fcc0000000000 */
[----:B------:R-:W-:Y:S01]  /*6c90*/  IGMMA.64x16x32.S8.S8 R16, gdesc[UR12], R16, gsb0 ;  /* 0x006000000c1079f1 */ /* 0x000fe20008041010 */
[----:B------:R-:W-:Y:S01]  /*6ca0*/  UMOV UR58, UR10 ;  /* 0x0000000a003a7c82 */ /* 0x000fe20008000000 */
[----:B------:R-:W-:Y:S01]  /*6cb0*/  UMOV UR59, UR11 ;  /* 0x0000000b003b7c82 */ /* 0x000fe20008000000 */
[----:B------:R-:W-:Y:S02]  /*6cc0*/  WARPGROUP.DEPBAR.LE gsb0, 0x0 ;  /* 0x00008000000079c5 */ /* 0x000fe40000010000 */
[----:B------:R-:W-:-:S06]  /*6cd0*/  WARPGROUP.ARRIVE ;  /* 0x00000000000079c5 */ /* 0x000fcc0000000000 */
        /* <DEDUP_REMOVED lines=14> */
[----:B------:R-:W-:Y:S02]  /*6dc0*/  UIADD3 UR8, UR55, 0x2, URZ ;  /* 0x0000000237087890 */ /* 0x000fe4000fffe03f */
        /* <DEDUP_REMOVED lines=13> */
[----:B------:R-:W-:-:S02]  /*6ea0*/  IMAD.MOV.U32 R232, RZ, RZ, R15 ;  /* 0x000000ffffe87224 */ /* 0x000fc400078e000f */
[----:B------:R-:W-:Y:S02]  /*6eb0*/  IMAD.MOV.U32 R233, RZ, RZ, R14 ;  /* 0x000000ffffe97224 */ /* 0x000fe400078e000e */
[----:B------:R-:W-:Y:S02]  /*6ec0*/  IMAD.MOV.U32 R234, RZ, RZ, R13 ;  /* 0x000000ffffea7224 */ /* 0x000fe400078e000d */
[----:B------:R-:W-:Y:S01]  /*6ed0*/  IMAD.MOV.U32 R235, RZ, RZ, R12 ;  /* 0x000000ffffeb7224 */ /* 0x000fe200078e000c */
[----:B------:R-:W-:Y:S01]  /*6ee0*/  UIADD3 UR6, UR4, 0x82, URZ ;  /* 0x0000008204067890 */ /* 0x000fe2000fffe03f */
[----:B------:R-:W3:Y:S01]  /*6ef0*/  LDL.LU.64 R226, [R1+0x1d0] ;  /* 0x0001d00001e27983 */ /* 0x000ee20000300a00 */
[----:B------:R-:W-:Y:S01]  /*6f00*/  UMOV UR16, UR8 ;  /* 0x0000000800107c82 */ /* 0x000fe20008000000 */
[----:B------:R-:W-:Y:S01]  /*6f10*/  UMOV UR17, UR9 ;  /* 0x0000000900117c82 */ /* 0x000fe20008000000 */
[----:B------:R-:W-:Y:S01]  /*6f20*/  UMOV UR19, 0x40000040 ;  /* 0x4000004000137882 */ /* 0x000fe20000000000 */
[----:B------:R-:W3:Y:S02]  /*6f30*/  LDL.LU.64 R224, [R1+0x1c8] ;  /* 0x0001c80001e07983 */ /* 0x000ee40000300a00 */
[----:B------:R-:W-:Y:S01]  /*6f40*/  UMOV UR18, UR6 ;  /* 0x0000000600127c82 */ /* 0x000fe20008000000 */
        /* <DEDUP_REMOVED lines=9> */
[----:B------:R-:W-:Y:S01]  /*6fe0*/  UIADD3 UR7, UR4, 0x102, URZ ;  /* 0x0000010204077890 */ /* 0x000fe2000fffe03f */
[----:B------:R-:W-:Y:S01]  /*6ff0*/  UMOV UR20, UR8 ;  /* 0x0000000800147c82 */ /* 0x000fe20008000000 */
[----:B------:R-:W-:Y:S01]  /*7000*/  UMOV UR21, UR9 ;  /* 0x0000000900157c82 */ /* 0x000fe20008000000 */
[----:B------:R-:W-:-:S04]  /*7010*/  UMOV UR23, 0x40000040 ;  /* 0x4000004000177882 */ /* 0x000fc80000000000 */
[----:B------:R-:W-:Y:S01]  /*7020*/  UMOV UR22, UR7 ;  /* 0x0000000700167c82 */ /* 0x000fe20008000000 */
[----:B------:R-:W-:Y:S01]  /*7030*/  UIADD3 UR14, UR4, 0x182, URZ ;  /* 0x00000182040e7890 */ /* 0x000fe2000fffe03f */
[----:B------:R-:W-:Y:S01]  /*7040*/  UMOV UR12, UR8 ;  /* 0x00000008000c7c82 */ /* 0x000fe20008000000 */
[----:B------:R-:W-:Y:S01]  /*7050*/  UMOV UR13, UR9 ;  /* 0x00000009000d7c82 */ /* 0x000fe20008000000 */
[----:B------:R-:W-:Y:S01]  /*7060*/  UMOV UR15, 0x40000040 ;  /* 0x40000040000f7882 */ /* 0x000fe20000000000 */
[----:B------:R-:W-:Y:S01]  /*7070*/  UMOV UR16, UR18 ;  /* 0x0000001200107c82 */ /* 0x000fe20008000000 */
[----:B------:R-:W-:Y:S01]  /*7080*/  UIADD3 UR18, UR4, 0x202, URZ ;  /* 0x0000020204127890 */ /* 0x000fe2000fffe03f */
[----:B------:R-:W-:Y:S01]  /*7090*/  UMOV UR6, UR22 ;  /* 0x0000001600067c82 */ /* 0x000fe20008000000 */
[----:B------:R-:W-:Y:S01]  /*70a0*/  UMOV UR7, UR23 ;  /* 0x0000001700077c82 */ /* 0x000fe20008000000 */
[----:B------:R-:W-:Y:S01]  /*70b0*/  UMOV UR17, UR19 ;  /* 0x0000001300117c82 */ /* 0x000fe20008000000 */
[----:B------:R-:W-:Y:S01]  /*70c0*/  UMOV UR19, 0x40000040 ;  /* 0x4000004000137882 */ /* 0x000fe20000000000 */
[----:B------:R-:W-:Y:S01]  /*70d0*/  UIADD3 UR26, UR4, 0x302, URZ ;  /* 0x00000302041a7890 */ /* 0x000fe2000fffe03f */
[----:B------:R-:W-:Y:S01]  /*70e0*/  UMOV UR24, UR8 ;  /* 0x0000000800187c82 */ /* 0x000fe20008000000 */
[----:B------:R-:W-:Y:S01]  /*70f0*/  UMOV UR25, UR9 ;  /* 0x0000000900197c82 */ /* 0x000fe20008000000 */
[----:B------:R-:W-:Y:S01]  /*7100*/  UMOV UR27, 0x40000040 ;  /* 0x40000040001b7882 */ /* 0x000fe20000000000 */
[----:B---3--:R-:W-:-:S06]  /*7110*/  WARPGROUP.ARRIVE ;  /* 0x00000000000079c5 */ /* 0x008fcc0000000000 */
[----:B------:R-:W-:Y:S03]  /*7120*/  IGMMA.64x16x32.S8.S8 R224, gdesc[UR20], R224, gsb0 ;  /* 0x0060000014e079f1 */ /* 0x000fe600080410e0 */
        /* <DEDUP_REMOVED lines=178> */
[----:B------:R-:W-:Y:S01]  /*7c50*/  IMAD.MOV.U32 R235, RZ, RZ, R0 ;  /* 0x000000ffffeb7224 */ /* 0x000fe200078e0000 */
[----:B-1----:R-:W-:Y:S01]  /*7c60*/  MOV R232, R7 ;  /* 0x0000000700e87202 */ /* 0x002fe20000000f00 */
[----:B------:R-:W-:Y:S02]  /*7c70*/  IMAD.MOV.U32 R233, RZ, RZ, R5 ;  /* 0x000000ffffe97224 */ /* 0x000fe400078e0005 */
[----:B--2---:R-:W-:Y:S02]  /*7c80*/  IMAD.MOV.U32 R230, RZ, RZ, R9 ;  /* 0x000000ffffe67224 */ /* 0x004fe400078e0009 */
        /* <DEDUP_REMOVED lines=46> */
[----:B------:R-:W-:Y:S02]  /*7f70*/  IMAD.MOV.U32 R14, RZ, RZ, R230 ;  /* 0x000000ffff0e7224 */ /* 0x000fe400078e00e6 */
        /* <DEDUP_REMOVED lines=10> */
[----:B------:R-:W2:Y:S01]  /*8020*/  LDL.LU.64 R224, [R1+0x158] ;  /* 0x0001580001e07983 */ /* 0x000ea20000300a00 */
        /* <DEDUP_REMOVED lines=149> */
[----:B-1----:R-:W-:Y:S01]  /*8980*/  MOV R229, R15 ;  /* 0x0000000f00e57202 */ /* 0x002fe20000000f00 */
[----:B------:R-:W-:Y:S01]  /*8990*/  IMAD.MOV.U32 R228, RZ, RZ, R232 ;  /* 0x000000ffffe47224 */ /* 0x000fe200078e00e8 */
[----:B------:R0:W-:Y:S01]  /*89a0*/  STL.64 [R1+0xd8], R224 ;  /* 0x0000d8e001007387 */ /* 0x0001e20000100a00 */
[----:B--2---:R-:W-:Y:S02]  /*89b0*/  IMAD.MOV.U32 R226, RZ, RZ, R234 ;  /* 0x000000ffffe27224 */ /* 0x004fe400078e00ea */
[----:B------:R-:W-:Y:S01]  /*89c0*/  IMAD.MOV.U32 R227, RZ, RZ, R233 ;  /* 0x000000ffffe37224 */ /* 0x000fe200078e00e9 */
[----:B0-----:R-:W-:Y:S01]  /*89d0*/  MOV R224, R0 ;  /* 0x0000000000e07202 */ /* 0x001fe20000000f00 */
[----:B------:R-:W-:Y:S01]  /*89e0*/  IMAD.MOV.U32 R225, RZ, RZ, R235 ;  /* 0x000000ffffe17224 */ /* 0x000fe200078e00eb */
[----:B------:R0:W5:Y:S04]  /*89f0*/  LDL.LU R0, [R1+0x150] ;  /* 0x0001500001007983 */ /* 0x0001680000300800 */
[----:B------:R1:W-:Y:S04]  /*8a00*/  STL.64 [R1+0x110], R230 ;  /* 0x000110e601007387 */ /* 0x0003e80000100a00 */
[----:B------:R2:W-:Y:S04]  /*8a10*/  STL.64 [R1+0x108], R228 ;  /* 0x000108e401007387 */ /* 0x0005e80000100a00 */
[----:B------:R3:W-:Y:S01]  /*8a20*/  STL.64 [R1+0x100], R226 ;  /* 0x000100e201007387 */ /* 0x0007e20000100a00 */
[----:B-1----:R-:W-:Y:S01]  /*8a30*/  IMAD.MOV.U32 R230, RZ, RZ, R5 ;  /* 0x000000ffffe67224 */ /* 0x002fe200078e0005 */
[----:B------:R-:W-:-:S02]  /*8a40*/  MOV R231, R4 ;  /* 0x0000000400e77202 */ /* 0x000fc40000000f00 */
[----:B------:R1:W-:Y:S01]  /*8a50*/  STL.64 [R1+0xf8], R224 ;  /* 0x0000f8e001007387 */ /* 0x0003e20000100a00 */
[----:B--2---:R-:W-:Y:S02]  /*8a60*/  IMAD.MOV.U32 R228, RZ, RZ, R8 ;  /* 0x000000ffffe47224 */ /* 0x004fe400078e0008 */
[----:B------:R-:W-:Y:S01]  /*8a70*/  IMAD.MOV.U32 R229, RZ, RZ, R7 ;  /* 0x000000ffffe57224 */ /* 0x000fe200078e0007 */
[----:B---3--:R-:W-:Y:S01]  /*8a80*/  MOV R226, R10 ;  /* 0x0000000a00e27202 */ /* 0x008fe20000000f00 */
[----:B------:R-:W-:Y:S01]  /*8a90*/  IMAD.MOV.U32 R227, RZ, RZ, R9 ;  /* 0x000000ffffe37224 */ /* 0x000fe200078e0009 */
[----:B------:R-:W-:Y:S01]  /*8aa0*/  STL.64 [R1+0x130], R230 ;  /* 0x000130e601007387 */ /* 0x000fe20000100a00 */
[----:B-1----:R-:W-:Y:S02]  /*8ab0*/  IMAD.MOV.U32 R224, RZ, RZ, R12 ;  /* 0x000000ffffe07224 */ /* 0x002fe400078e000c */
[----:B------:R-:W-:Y:S01]  /*8ac0*/  IMAD.MOV.U32 R225, RZ, RZ, R11 ;  /* 0x000000ffffe17224 */ /* 0x000fe200078e000b */
[----:B------:R-:W-:Y:S04]  /*8ad0*/  STL.64 [R1+0x128], R228 ;  /* 0x000128e401007387 */ /* 0x000fe80000100a00 */
[----:B------:R-:W-:Y:S04]  /*8ae0*/  STL.64 [R1+0x120], R226 ;  /* 0x000120e201007387 */ /* 0x000fe80000100a00 */
[----:B------:R1:W-:Y:S01]  /*8af0*/  STL.64 [R1+0x118], R224 ;  /* 0x000118e001007387 */ /* 0x0003e20000100a00 */
[----:B------:R-:W-:-:S02]  /*8b00*/  WARPGROUP.DEPBAR.LE gsb0, 0x0 ;  /* 0x00008000000079c5 */ /* 0x000fc40000010000 */
[----:B------:R-:W-:Y:S01]  /*8b10*/  WARPGROUP.ARRIVE ;  /* 0x00000000000079c5 */ /* 0x000fe20000000000 */
[----:B-1----:R-:W2:Y:S04]  /*8b20*/  LDL.LU.64 R224, [R1+0x40] ;  /* 0x0000400001e07983 */ /* 0x002ea80000300a00 */
[----:B------:R-:W2:Y:S04]  /*8b30*/  LDL.LU.64 R226, [R1+0x48] ;  /* 0x0000480001e27983 */ /* 0x000ea80000300a00 */
[----:B------:R-:W2:Y:S04]  /*8b40*/  LDL.LU.64 R228, [R1+0x50] ;  /* 0x0000500001e47983 */ /* 0x000ea80000300a00 */
[----:B------:R-:W2:Y:S01]  /*8b50*/  LDL.LU.64 R230, [R1+0x58] ;  /* 0x0000580001e67983 */ /* 0x000ea20000300a00 */
[----:B------:R-:W-:Y:S01]  /*8b60*/  UMOV UR20, UR56 ;  /* 0x0000003800147c82 */ /* 0x000fe20008000000 */
[----:B------:R-:W-:-:S02]  /*8b70*/  UMOV UR21, UR57 ;  /* 0x0000003900157c82 */ /* 0x000fc40008000000 */
        /* <DEDUP_REMOVED lines=31> */
[----:B--2---:R-:W-:-:S06]  /*8d70*/  WARPGROUP.ARRIVE ;  /* 0x00000000000079c5 */ /* 0x004fcc0000000000 */
[----:B------:R-:W-:Y:S01]  /*8d80*/  IGMMA.64x16x32.S8.S8 R224, gdesc[UR8], R224, gsb0 ;  /* 0x0060000008e079f1 */ /* 0x000fe200080410e0 */
[----:B------:R-:W-:Y:S02]  /*8d90*/  IMAD.MOV.U32 R5, RZ, RZ, R22 ;  /* 0x000000ffff057224 */ /* 0x000fe400078e0016 */
[----:B------:R-:W-:Y:S02]  /*8da0*/  IMAD.MOV.U32 R4, RZ, RZ, R23 ;  /* 0x000000ffff047224 */ /* 0x000fe400078e0017 */
[----:B------:R-:W-:Y:S01]  /*8db0*/  IMAD.MOV.U32 R10, RZ, RZ, R18 ;  /* 0x000000ffff0a7224 */ /* 0x000fe200078e0012 */
[----:B------:R0:W5:Y:S01]  /*8dc0*/  LDL.LU.64 R22, [R1+0x148] ;  /* 0x0001480001167983 */ /* 0x0001620000300a00 */
[----:B------:R-:W-:Y:S01]  /*8dd0*/  IMAD.MOV.U32 R9, RZ, RZ, R19 ;  /* 0x000000ffff097224 */ /* 0x000fe200078e0013 */
[----:B------:R-:W-:Y:S01]  /*8de0*/  MOV R8, R20 ;  /* 0x0000001400087202 */ /* 0x000fe20000000f00 */
[----:B------:R-:W-:Y:S01]  /*8df0*/  IMAD.MOV.U32 R12, RZ, RZ, R16 ;  /* 0x000000ffff0c7224 */ /* 0x000fe200078e0010 */
[----:B------:R0:W5:Y:S01]  /*8e00*/  LDL.LU.64 R18, [R1+0x140] ;  /* 0x0001400001127983 */ /* 0x0001620000300a00 */
[----:B------:R-:W-:-:S02]  /*8e10*/  IMAD.MOV.U32 R11, RZ, RZ, R17 ;  /* 0x000000ffff0b7224 */ /* 0x000fc400078e0011 */
[----:B------:R-:W-:Y:S01]  /*8e20*/  IMAD.MOV.U32 R7, RZ, RZ, R21 ;  /* 0x000000ffff077224 */ /* 0x000fe200078e0015 */
[----:B------:R0:W5:Y:S01]  /*8e30*/  LDL.LU.64 R16, [R1+0x138] ;  /* 0x0001380001107983 */ /* 0x0001620000300a00 */
[----:B------:R-:W-:Y:S02]  /*8e40*/  WARPGROUP.DEPBAR.LE gsb0, 0x0 ;  /* 0x00008000000079c5 */ /* 0x000fe40000010000 */
        /* <DEDUP_REMOVED lines=118> */
[----:B------:R-:W-:Y:S01]  /*95b0*/  UMOV UR13, UR7 ;  /* 0x00000007000d7c82 */ /* 0x000fe20008000000 */
[----:B------:R-:W-:Y:S02]  /*95c0*/  UIADD3 UR54, UR4, 0x686, URZ ;  /* 0x0000068604367890 */ /* 0x000fe4000fffe03f */
[----:B------:R-:W-:Y:S01]  /*95d0*/  UIADD3 UR58, UR4, 0x706, URZ ;  /* 0x00000706043a7890 */ /* 0x000fe2000fffe03f */
[----:B------:R-:W-:Y:S02]  /*95e0*/  UMOV UR5, UR9 ;  /* 0x0000000900057c82 */ /* 0x000fe40008000000 */
        /* <DEDUP_REMOVED lines=19> */
[----:B------:R-:W-:Y:S01]  /*9720*/  UMOV UR57, 0x40000040 ;  /* 0x4000004000397882 */ /* 0x000fe20000000000 */
        /* <DEDUP_REMOVED lines=67> */
[----:B-1----:R-:W-:Y:S01]  /*9b60*/  IMAD.MOV.U32 R230, RZ, RZ, R232 ;  /* 0x000000ffffe67224 */ /* 0x002fe200078e00e8 */
[----:B------:R-:W-:-:S05]  /*9b70*/  MOV R231, R21 ;  /* 0x0000001500e77202 */ /* 0x000fca0000000f00 */
        /* <DEDUP_REMOVED lines=8> */
[----:B--2---:R-:W-:Y:S01]  /*9c00*/  IMAD.MOV.U32 R228, RZ, RZ, R8 ;  /* 0x000000ffffe47224 */ /* 0x004fe200078e0008 */
[----:B------:R-:W-:Y:S01]  /*9c10*/  MOV R229, R7 ;  /* 0x0000000700e57202 */ /* 0x000fe20000000f00 */
[----:B-1----:R-:W-:Y:S02]  /*9c20*/  IMAD.MOV.U32 R226, RZ, RZ, R10 ;  /* 0x000000ffffe27224 */ /* 0x002fe400078e000a */
[----:B------:R-:W-:Y:S01]  /*9c30*/  IMAD.MOV.U32 R227, RZ, RZ, R9 ;  /* 0x000000ffffe37224 */ /* 0x000fe200078e0009 */
[----:B---3--:R-:W-:Y:S01]  /*9c40*/  MOV R224, R12 ;  /* 0x0000000c00e07202 */ /* 0x008fe20000000f00 */
[----:B------:R-:W-:Y:S01]  /*9c50*/  IMAD.MOV.U32 R225, RZ, RZ, R11 ;  /* 0x000000ffffe17224 */ /* 0x000fe200078e000b */
[----:B------:R-:W-:Y:S01]  /*9c60*/  UMOV UR6, UR8 ;  /* 0x0000000800067c82 */ /* 0x000fe20008000000 */
[----:B------:R-:W-:Y:S01]  /*9c70*/  UMOV UR7, UR9 ;  /* 0x0000000900077c82 */ /* 0x000fe20008000000 */
[----:B------:R-:W-:Y:S01]  /*9c80*/  UMOV UR4, UR56 ;  /* 0x0000003800047c82 */ /* 0x000fe20008000000 */
[----:B------:R-:W-:Y:S01]  /*9c90*/  UMOV UR5, UR57 ;  /* 0x0000003900057c82 */ /* 0x000fe20008000000 */
[----:B------:R-:W-:-:S02]  /*9ca0*/  WARPGROUP.DEPBAR.LE gsb0, 0x0 ;  /* 0x00008000000079c5 */ /* 0x000fc40000010000 */
        /* <DEDUP_REMOVED lines=9> */
[----:B------:R-:W-:-:S02]  /*9d40*/  IMAD.MOV.U32 R232, RZ, RZ, R20 ;  /* 0x000000ffffe87224 */ /* 0x000fc400078e0014 */
[----:B------:R-:W-:Y:S02]  /*9d50*/  IMAD.MOV.U32 R233, RZ, RZ, R15 ;  /* 0x000000ffffe97224 */ /* 0x000fe400078e000f */
[----:B------:R-:W-:Y:S02]  /*9d60*/  IMAD.MOV.U32 R234, RZ, RZ, R14 ;  /* 0x000000ffffea7224 */ /* 0x000fe400078e000e */
        /* <DEDUP_REMOVED lines=15> */
[----:B------:R-:W-:Y:S01]  /*9e60*/  BPT.TRAP 0x1 ;  /* 0x000000040000795c */ /* 0x000fe20000300000 */
.L_x_23:
[----:B------:R-:W2:Y:S01]  /*9e70*/  LDL R4, [R1+0x80] ;  /* 0x0000800001047983 */ /* 0x000ea20000100800 */
[----:B------:R-:W-:Y:S02]  /*9e80*/  R2UR UR5, R2 ;  /* 0x00000000020572ca */ /* 0x000fe400000e0000 */
[----:B--2---:R-:W-:-:S11]  /*9e90*/  R2UR UR4, R4 ;  /* 0x00000000040472ca */ /* 0x004fd600000e0000 */
[----:B------:R-:W-:-:S04]  /*9ea0*/  IMAD.U32 R4, RZ, RZ, UR5 ;  /* 0x00000005ff047e24 */ /* 0x000fc8000f8e00ff */
[----:B-----5:R-:W-:-:S05]  /*9eb0*/  IMAD R4, R4, 0x8, R0 ;  /* 0x0000000804047824 */ /* 0x020fca00078e0200 */
[----:B------:R-:W-:Y:S01]  /*9ec0*/  IADD3 R4, R4, 0x18, RZ ;  /* 0x0000001804047810 */ /* 0x000fe20007ffe0ff */
[----:B------:R-:W-:-:S03]  /*9ed0*/  UISETP.GT.U32.AND UP0, UPT, UR4, 0x1, UPT ;  /* 0x000000010400788c */ /* 0x000fc6000bf04070 */
[----:B------:R-:W-:-:S04]  /*9ee0*/  PRMT R4, RZ, 0x654, R4 ;  /* 0x00000654ff047816 */ /* 0x000fc80000000004 */
[----:B------:R1:W-:Y:S01]  /*9ef0*/  SYNCS.ARRIVE.TRANS64.RED.A1T0 RZ, [R4+URZ], RZ ;  /* 0x000000ff04ff79a7 */ /* 0x0003e2000810043f */
[----:B------:R-:W-:-:S13]  /*9f00*/  PLOP3.LUT P1, PT, PT, PT, UP0, 0x80, 0x0 ;  /* 0x000000000000781c */ /* 0x000fda0003f2f008 */
[----:B-1----:R-:W-:Y:S05]  /*9f10*/  @P1 BRA `(.L_x_24) ;  /* 0x0000000000041947 */ /* 0x002fea0003800000 */
[----:B------:R-:W-:Y:S01]  /*9f20*/  BPT.TRAP 0x1 ;  /* 0x000000040000795c */ /* 0x000fe20000300000 */
.L_x_24:
[----:B------:R-:W-:Y:S01]  /*9f30*/  R2UR UR6, R6 ;  /* 0x00000000060672ca */ /* 0x000fe200000e0000 */
[----:B------:R-:W-:Y:S01]  /*9f40*/  UIADD3 UR60, UR60, 0x1, URZ ;  /* 0x000000013c3c7890 */ /* 0x000fe2000fffe03f */
[----:B------:R-:W-:Y:S02]  /*9f50*/  R2UR UR4, R2 ;  /* 0x00000000020472ca */ /* 0x000fe400000e0000 */
[----:B------:R-:W-:Y:S01]  /*9f60*/  R2UR UR7, R3 ;  /* 0x00000000030772ca */ /* 0x000fe200000e0000 */
[----:B------:R-:W-:-:S04]  /*9f70*/  UISETP.NE.AND UP0, UPT, UR60, 0x3, UPT ;  /* 0x000000033c00788c */ /* 0x000fc8000bf05270 */
[----:B------:R-:W-:-:S04]  /*9f80*/  USEL UR60, UR60, URZ, UP0 ;  /* 0x0000003f3c3c7287 */ /* 0x000fc80008000000 */
[----:B------:R-:W-:Y:S02]  /*9f90*/  UISETP.GT.AND UP2, UPT, UR6, 0x1, UPT ;  /* 0x000000010600788c */ /* 0x000fe4000bf44270 */
[----:B------:R-:W-:Y:S02]  /*9fa0*/  UIADD3 UR4, UR4, 0x1, URZ ;  /* 0x0000000104047890 */ /* 0x000fe4000fffe03f */
[----:B------:R-:W-:Y:S02]  /*9fb0*/  UIADD3 UR5, UR6, -0x1, URZ ;  /* 0xffffffff06057890 */ /* 0x000fe4000fffe03f */
[----:B------:R-:W-:Y:S01]  /*9fc0*/  PLOP3.LUT P1, PT, PT, PT, UP2, 0x80, 0x0 ;  /* 0x000000000000781c */ /* 0x000fe20003f2f028 */
[----:B------:R-:W-:Y:S02]  /*9fd0*/  UISETP.NE.AND UP1, UPT, UR4, 0x3, UPT ;  /* 0x000000030400788c */ /* 0x000fe4000bf25270 */
[----:B------:R-:W-:Y:S01]  /*9fe0*/  USEL UR6, URZ, 0x1, UP0 ;  /* 0x000000013f067887 */ /* 0x000fe20008000000 */
[----:B------:R-:W-:Y:S01]  /*9ff0*/  IMAD.U32 R6, RZ, RZ, UR5 ;  /* 0x00000005ff067e24 */ /* 0x000fe2000f8e00ff */
[----:B------:R-:W-:-:S02]  /*a000*/  USEL UR4, UR4, URZ, UP1 ;  /* 0x0000003f04047287 */ /* 0x000fc40008800000 */
[----:B------:R-:W-:-:S04]  /*a010*/  ULOP3.LUT UR7, UR7, UR6, URZ, 0x3c, !UPT ;  /* 0x0000000607077292 */ /* 0x000fc8000f8e3c3f */
[----:B------:R-:W-:Y:S02]  /*a020*/  IMAD.U32 R2, RZ, RZ, UR4 ;  /* 0x00000004ff027e24 */ /* 0x000fe4000f8e00ff */
[----:B------:R-:W-:Y:S01]  /*a030*/  IMAD.U32 R3, RZ, RZ, UR7 ;  /* 0x00000007ff037e24 */ /* 0x000fe2000f8e00ff */
[----:B------:R-:W-:Y:S06]  /*a040*/  @P1 BRA `(.L_x_25) ;  /* 0xffffffb800981947 */ /* 0x000fec000383ffff */
.L_x_18:
[----:B------:R1:W5:Y:S02]  /*a050*/  LDL R7, [R1+0x90] ;  /* 0x0000900001077983 */ /* 0x0003640000100800 */
[----:B-----5:R-:W2:Y:S02]  /*a060*/  LDC R2, c[0x0][0x28c] ;  /* 0x0000a300ff027b82 */ /* 0x020ea40000000800 */
[----:B------:R1:W5:Y:S01]  /*a070*/  LDL R4, [R1+0xa0] ;  /* 0x0000a00001047983 */ /* 0x0003620000100800 */
[----:B--2---:R-:W-:-:S13]  /*a080*/  ISETP.GE.AND P1, PT, R2, 0x1, PT ;  /* 0x000000010200780c */ /* 0x004fda0003f26270 */
[----:B-1----:R-:W-:Y:S05]  /*a090*/  @!P1 BRA `(.L_x_26) ;  /* 0x0000000000549947 */ /* 0x002fea0003800000 */
[----:B------:R-:W-:Y:S05]  /*a0a0*/  @!P0 BRA `(.L_x_27) ;  /* 0x0000000000048947 */ /* 0x000fea0003800000 */
[----:B------:R-:W-:Y:S01]  /*a0b0*/  BPT.TRAP 0x1 ;  /* 0x000000040000795c */ /* 0x000fe20000300000 */
.L_x_27:
[----:B------:R-:W2:Y:S01]  /*a0c0*/  LDL R2, [R1+0x80] ;  /* 0x0000800001027983 */ /* 0x000ea20000100800 */
[----:B-----5:R-:W-:Y:S02]  /*a0d0*/  R2UR UR5, R4 ;  /* 0x00000000040572ca */ /* 0x020fe400000e0000 */
[----:B------:R-:W-:-:S11]  /*a0e0*/  R2UR UR4, R7 ;  /* 0x00000000070472ca */ /* 0x000fd600000e0000 */
[----:B------:R-:W-:-:S04]  /*a0f0*/  UISETP.LT.AND UP0, UPT, UR5, 0x1, UPT ;  /* 0x000000010500788c */ /* 0x000fc8000bf01270 */
[----:B------:R-:W-:-:S04]  /*a100*/  USEL UR6, UR5, 0x1, UP0 ;  /* 0x0000000105067887 */ /* 0x000fc80008000000 */
[----:B------:R-:W-:-:S04]  /*a110*/  UIADD3 UR6, UR4, UR5, -UR6 ;  /* 0x0000000504067290 */ /* 0x000fc8000fffe806 */
[----:B------:R-:W-:-:S04]  /*a120*/  UIMAD.WIDE.U32 UR4, UR6, -0x55555555, URZ ;  /* 0xaaaaaaab060478a5 */ /* 0x000fc8000f8e003f */
[----:B------:R-:W-:-:S04]  /*a130*/  USHF.R.U32.HI UR4, URZ, 0x1, UR5 ;  /* 0x000000013f047899 */ /* 0x000fc80008011605 */
[----:B------:R-:W-:Y:S01]  /*a140*/  UIMAD UR6, UR4, -0x3, UR6 ;  /* 0xfffffffd040678a4 */ /* 0x000fe2000f8e0206 */
[----:B--2---:R-:W-:-:S05]  /*a150*/  R2UR UR7, R2 ;  /* 0x00000000020772ca */ /* 0x004fca00000e0000 */
[----:B------:R-:W-:-:S05]  /*a160*/  IMAD.U32 R2, RZ, RZ, UR6 ;  /* 0x00000006ff027e24 */ /* 0x000fca000f8e00ff */
[----:B------:R-:W-:-:S05]  /*a170*/  LEA R0, R2, R0, 0x3 ;  /* 0x0000000002007211 */ /* 0x000fca00078e18ff */
[----:B------:R-:W-:Y:S01]  /*a180*/  VIADD R0, R0, 0x18 ;  /* 0x0000001800007836 */ /* 0x000fe20000000000 */
[----:B------:R-:W-:-:S04]  /*a190*/  UISETP.GT.U32.AND UP0, UPT, UR7, 0x1, UPT ;  /* 0x000000010700788c */ /* 0x000fc8000bf04070 */
[----:B------:R-:W-:Y:S02]  /*a1a0*/  PRMT R0, RZ, 0x654, R0 ;  /* 0x00000654ff007816 */ /* 0x000fe40000000000 */
[----:B------:R-:W-:Y:S02]  /*a1b0*/  PLOP3.LUT P0, PT, PT, PT, UP0, 0x80, 0x0 ;  /* 0x000000000000781c */ /* 0x000fe40003f0f008 */
[----:B------:R1:W-:Y:S11]  /*a1c0*/  SYNCS.ARRIVE.TRANS64.RED.A1T0 RZ, [R0+URZ], RZ ;  /* 0x000000ff00ff79a7 */ /* 0x0003f6000810043f */
[----:B-1----:R-:W-:Y:S05]  /*a1d0*/  @P0 BRA `(.L_x_26) ;  /* 0x0000000000040947 */ /* 0x002fea0003800000 */
[----:B------:R-:W-:Y:S01]  /*a1e0*/  BPT.TRAP 0x1 ;  /* 0x000000040000795c */ /* 0x000fe20000300000 */
.L_x_26:
[----:B------:R-:W2:Y:S01]  /*a1f0*/  LDL.LU R5, [R1+0x98] ;  /* 0x0000980001057983 */ /* 0x000ea20000300800 */
[----:B------:R-:W1:Y:S01]  /*a200*/  S2R R6, SR_TID.X ;  /* 0x0000000000067919 */ /* 0x000e620000002100 */
[----:B------:R-:W-:Y:S01]  /*a210*/  R2UR UR4, R22 ;  /* 0x00000000160472ca */ /* 0x000fe200000e0000 */
[----:B------:R-:W-:Y:S01]  /*a220*/  ULDC.64 UR8, c[0x0][0x5d0] ;  /* 0x0001740000087ab9 */ /* 0x000fe20000000a00 */
[----:B------:R-:W3:Y:S01]  /*a230*/  LDL R12, [R1+0x94] ;  /* 0x00009400010c7983 */ /* 0x000ee20000100800 */
[----:B------:R-:W-:Y:S02]  /*a240*/  R2UR UR7, R23 ;  /* 0x00000000170772ca */ /* 0x000fe400000e0000 */
[----:B-----5:R-:W-:Y:S02]  /*a250*/  R2UR UR5, R4 ;  /* 0x00000000040572ca */ /* 0x020fe400000e0000 */
[----:B------:R-:W-:-:S06]  /*a260*/  R2UR UR14, R7 ;  /* 0x00000000070e72ca */ /* 0x000fcc00000e0000 */
[----:B------:R-:W-:-:S03]  /*a270*/  UIMAD UR6, UR4, 0xf0, URZ ;  /* 0x000000f0040678a4 */ /* 0x000fc6000f8e023f */
[----:B------:R-:W-:-:S03]  /*a280*/  UIMAD.WIDE UR10, UR7, 0x100, URZ ;  /* 0x00000100070a78a5 */ /* 0x000fc6000f8e023f */
[----:B------:R-:W-:Y:S01]  /*a290*/  IMAD.U32 R14, RZ, RZ, UR6 ;  /* 0x00000006ff0e7e24 */ /* 0x000fe2000f8e00ff */
[----:B------:R-:W-:Y:S02]  /*a2a0*/  USHF.L.U32 UR7, UR7, 0x8, URZ ;  /* 0x0000000807077899 */ /* 0x000fe4000800063f */
[----:B------:R-:W-:Y:S01]  /*a2b0*/  UISETP.GE.U32.AND UP2, UPT, UR5, 0x3, UPT ;  /* 0x000000030500788c */ /* 0x000fe2000bf46070 */
[--C-:B-1----:R-:W-:Y:S01]  /*a2c0*/  SHF.R.U32.HI R3, RZ, 0x7, R6.reuse ;  /* 0x00000007ff037819 */ /* 0x102fe20000011606 */
[C---:B------:R-:W-:Y:S01]  /*a2d0*/  IMAD.SHL.U32 R15, R6.reuse, 0x2, RZ ;  /* 0x00000002060f7824 */ /* 0x040fe200078e00ff */
[----:B------:R-:W-:Y:S02]  /*a2e0*/  SHF.R.U32.HI R0, RZ, 0x2, R6 ;  /* 0x00000002ff007819 */ /* 0x000fe40000011606 */
[----:B------:R-:W-:Y:S02]  /*a2f0*/  LOP3.LUT R3, R3, 0x1, RZ, 0xc0, !PT ;  /* 0x0000000103037812 */ /* 0x000fe400078ec0ff */
[----:B------:R-:W-:-:S02]  /*a300*/  LOP3.LUT R4, R6, 0x60, RZ, 0xc0, !PT ;  /* 0x0000006006047812 */ /* 0x000fc400078ec0ff */
[----:B------:R-:W-:Y:S01]  /*a310*/  LOP3.LUT R0, R0, 0x7, RZ, 0xc0, !PT ;  /* 0x0000000700007812 */ /* 0x000fe200078ec0ff */
[----:B------:R-:W-:Y:S01]  /*a320*/  IMAD.SHL.U32 R2, R3, 0x40, RZ ;  /* 0x0000004003027824 */ /* 0x000fe200078e00ff */
[----:B------:R-:W-:Y:S02]  /*a330*/  SHF.R.U32.HI R4, RZ, 0x1, R4 ;  /* 0x00000001ff047819 */ /* 0x000fe40000011604 */
[----:B------:R-:W-:Y:S02]  /*a340*/  LOP3.LUT R14, R14, 0x6, R15, 0xf8, !PT ;  /* 0x000000060e0e7812 */ /* 0x000fe400078ef80f */
[--C-:B------:R-:W-:Y:S02]  /*a350*/  LOP3.LUT R2, R2, 0x40, R0.reuse, 0xe2, !PT ;  /* 0x0000004002027812 */ /* 0x100fe400078ee200 */
[----:B------:R-:W-:Y:S02]  /*a360*/  IADD3 R0, RZ, -R4, -R0 ;  /* 0x80000004ff007210 */ /* 0x000fe40007ffe800 */
[----:B------:R-:W-:-:S02]  /*a370*/  LOP3.LUT R21, R2, UR10, R4, 0xfe, !PT ;  /* 0x0000000a02157c12 */ /* 0x000fc4000f8efe04 */
[----:B------:R-:W-:Y:S01]  /*a380*/  SHF.R.S32.HI R15, RZ, 0x1f, R14 ;  /* 0x0000001fff0f7819 */ /* 0x000fe2000001140e */
[----:B------:R-:W-:Y:S01]  /*a390*/  IMAD R0, R3, -0x40, R0 ;  /* 0xffffffc003007824 */ /* 0x000fe200078e0200 */
[----:B------:R-:W-:Y:S01]  /*a3a0*/  MOV R4, UR8 ;  /* 0x0000000800047c02 */ /* 0x000fe20008000f00 */
[----:B------:R-:W-:Y:S01]  /*a3b0*/  IMAD.MOV.U32 R3, RZ, RZ, -0x2 ;  /* 0xfffffffeff037424 */ /* 0x000fe200078e00ff */
[----:B------:R-:W-:Y:S01]  /*a3c0*/  STL [R1+0x84], R21 ;  /* 0x0000841501007387 */ /* 0x000fe20000100800 */
[----:B--2---:R-:W-:Y:S02]  /*a3d0*/  R2UR UR13, R5 ;  /* 0x00000000050d72ca */ /* 0x004fe400000e0000 */
[----:B---3--:R-:W-:-:S13]  /*a3e0*/  R2UR UR15, R12 ;  /* 0x000000000c0f72ca */ /* 0x008fda00000e0000 */
[----:B------:R-:W-:Y:S02]  /*a3f0*/  USHF.R.S32.HI UR12, URZ, 0x1f, UR15 ;  /* 0x0000001f3f0c7899 */ /* 0x000fe4000801140f */
[----:B------:R-:W-:Y:S02]  /*a400*/  IMAD.WIDE.U32 R4, R4, UR15, R14 ;  /* 0x0000000f04047c25 */ /* 0x000fe4000f8e000e */
[----:B------:R-:W-:Y:S02]  /*a410*/  UIMAD UR4, UR12, UR8, URZ ;  /* 0x000000080c0472a4 */ /* 0x000fe4000f8e023f */
[----:B------:R-:W-:Y:S02]  /*a420*/  UIADD3 UR8, UR5, UR14, URZ ;  /* 0x0000000e05087290 */ /* 0x000fe4000fffe03f */
[----:B------:R-:W-:Y:S02]  /*a430*/  UIMAD UR4, UR15, UR9, UR4 ;  /* 0x000000090f0472a4 */ /* 0x000fe4000f8e0204 */
[----:B------:R-:W-:Y:S01]  /*a440*/  UISETP.GT.U32.AND UP1, UPT, UR8, 0x2, UPT ;  /* 0x000000020800788c */ /* 0x000fe2000bf24070 */
[----:B------:R-:W-:-:S02]  /*a450*/  ULDC UR9, c[0x0][0x284] ;  /* 0x0000a10000097ab9 */ /* 0x000fc40000000800 */
[----:B------:R-:W-:Y:S01]  /*a460*/  IMAD.U32 R19, RZ, RZ, UR9 ;  /* 0x00000009ff137e24 */ /* 0x000fe2000f8e00ff */
[----:B------:R-:W-:Y:S01]  /*a470*/  UISETP.LT.U32.AND UP1, UPT, UR5, 0x3, UP1 ;  /* 0x000000030500788c */ /* 0x000fe20008f21070 */
[----:B------:R-:W-:Y:S01]  /*a480*/  VIADD R5, R5, UR4 ;  /* 0x0000000405057c36 */ /* 0x000fe20008000000 */
[----:B------:R-:W-:Y:S02]  /*a490*/  ULDC UR4, c[0x0][0x288] ;  /* 0x0000a20000047ab9 */ /* 0x000fe40000000800 */
[----:B------:R-:W-:Y:S01]  /*a4a0*/  IADD3 R19, R19, -UR7, R0 ;  /* 0x8000000713137c10 */ /* 0x000fe2000fffe000 */
[----:B------:R-:W-:Y:S01]  /*a4b0*/  UISETP.GE.AND UP0, UPT, UR6, UR4, UPT ;  /* 0x000000040600728c */ /* 0x000fe2000bf06270 */
[----:B------:R-:W-:-:S03]  /*a4c0*/  LOP3.LUT R0, R6, 0x3, RZ, 0xc0, !PT ;  /* 0x0000000306007812 */ /* 0x000fc600078ec0ff */
[----:B------:R-:W-:Y:S02]  /*a4d0*/  UISETP.GE.OR UP0, UPT, UR7, UR9, UP0 ;  /* 0x000000090700728c */ /* 0x000fe40008706670 */
[----:B------:R-:W-:Y:S01]  /*a4e0*/  IMAD R0, R0, R3, UR4 ;  /* 0x0000000400007e24 */ /* 0x000fe2000f8e0203 */
[----:B------:R-:W-:Y:S02]  /*a4f0*/  UIMAD.WIDE.U32 UR4, UR8, -0x55555555, URZ ;  /* 0xaaaaaaab080478a5 */ /* 0x000fe4000f8e003f */
[----:B------:R-:W-:Y:S01]  /*a500*/  USEL UR7, URZ, 0x1, !UP1 ;  /* 0x000000013f077887 */ /* 0x000fe2000c800000 */
[----:B------:R-:W-:Y:S01]  /*a510*/  PLOP3.LUT P0, PT, PT, PT, UP0, 0x80, 0x0 ;  /* 0x000000000000781c */ /* 0x000fe20003f0f008 */
[----:B------:R-:W-:Y:S01]  /*a520*/  USHF.R.U32.HI UR4, URZ, 0x1, UR5 ;  /* 0x000000013f047899 */ /* 0x000fe20008011605 */
[----:B------:R-:W-:Y:S01]  /*a530*/  IADD3 R0, R0, -UR6, RZ ;  /* 0x8000000600007c10 */ /* 0x000fe2000fffe0ff */
[----:B------:R-:W-:Y:S02]  /*a540*/  ULOP3.LUT UR13, UR13, UR7, URZ, 0x3c, !UPT ;  /* 0x000000070d0d7292 */ /* 0x000fe4000f8e3c3f */
[----:B------:R-:W-:-:S02]  /*a550*/  UIMAD UR5, UR4, -0x3, UR8 ;  /* 0xfffffffd040578a4 */ /* 0x000fc4000f8e0208 */
[----:B------:R-:W-:Y:S01]  /*a560*/  @UP2 ULOP3.LUT UR13, UR13, 0x1, UR4, 0x78, !UPT ;  /* 0x000000010d0d2892 */ /* 0x000fe2000f8e7804 */
[----:B------:R-:W-:-:S03]  /*a570*/  UMOV UR7, 0xffffffff ;  /* 0xffffffff00077882 */ /* 0x000fc60000000000 */
[----:B------:R-:W-:-:S05]  /*a580*/  IMAD.U32 R2, RZ, RZ, UR5 ;  /* 0x00000005ff027e24 */ /* 0x000fca000f8e00ff */
[----:B------:R1:W-:Y:S02]  /*a590*/  STL [R1+0x90], R2 ;  /* 0x0000900201007387 */ /* 0x0003e40000100800 */
[----:B-1----:R-:W-:-:S05]  /*a5a0*/  IMAD.U32 R2, RZ, RZ, UR13 ;  /* 0x0000000dff027e24 */ /* 0x002fca000f8e00ff */
[----:B------:R1:W-:Y:S01]  /*a5b0*/  STL [R1+0x98], R2 ;  /* 0x0000980201007387 */ /* 0x0003e20000100800 */
[----:B------:R-:W-:Y:S05]  /*a5c0*/  @P0 BRA `(.L_x_28) ;  /* 0x000000d800980947 */ /* 0x000fea0003800000 */
[----:B-1----:R-:W1:Y:S01]  /*a5d0*/  LDC.64 R2, c[0x0][0x5c8] ;  /* 0x00017200ff027b82 */ /* 0x002e620000000a00 */
[----:B------:R-:W-:Y:S01]  /*a5e0*/  ULDC.64 UR4, c[0x0][0x5c0] ;  /* 0x0001700000047ab9 */ /* 0x000fe20000000a00 */
[----:B------:R-:W-:Y:S01]  /*a5f0*/  BSSY B0, `(.L_x_28) ;  /* 0x0000da3000007945 */ /* 0x000fe20003800000 */
[C---:B-1----:R-:W-:Y:S01]  /*a600*/  IMAD R6, R2.reuse, UR11, RZ ;  /* 0x0000000b02067c24 */ /* 0x042fe2000f8e02ff */
[----:B------:R-:W-:Y:S01]  /*a610*/  SHF.L.U64.HI R11, R2, 0x3, R3 ;  /* 0x00000003020b7819 */ /* 0x000fe20000010203 */
[----:B------:R-:W-:-:S04]  /*a620*/  IMAD.WIDE.U32 R4, R21, R2, R4 ;  /* 0x0000000215047225 */ /* 0x000fc800078e0004 */
[----:B------:R-:W-:Y:S02]  /*a630*/  IMAD R6, R21, R3, R6 ;  /* 0x0000000315067224 */ /* 0x000fe400078e0206 */
[----:B------:R-:W-:Y:S02]  /*a640*/  IMAD.SHL.U32 R10, R2, 0x8, RZ ;  /* 0x00000008020a7824 */ /* 0x000fe400078e00ff */
[----:B------:R-:W-:Y:S01]  /*a650*/  IMAD.IADD R5, R5, 0x1, R6 ;  /* 0x0000000105057824 */ /* 0x000fe200078e0206 */
[----:B------:R-:W-:Y:S01]  /*a660*/  IADD3 R6, P0, R4, UR4, RZ ;  /* 0x0000000404067c10 */ /* 0x000fe2000ff1e0ff */
[----:B------:R-:W-:-:S03]  /*a670*/  IMAD R4, R3, 0x78, RZ ;  /* 0x0000007803047824 */ /* 0x000fc600078e02ff */
[----:B------:R-:W-:Y:S02]  /*a680*/  IADD3.X R7, R5, UR5, RZ, P0, !PT ;  /* 0x0000000505077c10 */ /* 0x000fe400087fe4ff */
[----:B------:R-:W-:-:S05]  /*a690*/  IADD3 R8, P0, R10, R6, RZ ;  /* 0x000000060a087210 */ /* 0x000fca0007f1e0ff */
[----:B------:R-:W-:Y:S01]  /*a6a0*/  IMAD.X R9, R11, 0x1, R7, P0 ;  /* 0x000000010b097824 */ /* 0x000fe200000e0607 */
[----:B------:R-:W-:Y:S01]  /*a6b0*/  ISETP.NE.AND P0, PT, R18, RZ, PT ;  /* 0x000000ff1200720c */ /* 0x000fe20003f05270 */
[----:B------:R-:W-:-:S05]  /*a6c0*/  IMAD.WIDE.U32 R2, R2, 0x78, R8 ;  /* 0x0000007802027825 */ /* 0x000fca00078e0008 */
[----:B------:R-:W-:Y:S01]  /*a6d0*/  IADD3 R5, R3, R4, RZ ;  /* 0x0000000403057210 */ /* 0x000fe20007ffe0ff */
[----:B------:R-:W-:Y:S01]  /*a6e0*/  IMAD.MOV.U32 R4, RZ, RZ, R2 ;  /* 0x000000ffff047224 */ /* 0x000fe200078e0002 */
[----:B------:R-:W-:-:S05]  /*a6f0*/  IADD3 R10, P1, R10, R2, RZ ;  /* 0x000000020a0a7210 */ /* 0x000fca0007f3e0ff */
[----:B------:R-:W-:Y:S01]  /*a700*/  IMAD.X R11, R11, 0x1, R5, P1 ;  /* 0x000000010b0b7824 */ /* 0x000fe200008e0605 */
[----:B------:R-:W-:Y:S07]  /*a710*/  @!P0 BRA `(.L_x_29) ;  /* 0x000000a8006c8947 */ /* 0x000fee0003800000 */
[----:B------:R-:W-:Y:S01]  /*a720*/  R2UR UR5, R12 ;  /* 0x000000000c0572ca */ /* 0x000fe200000e0000 */
[----:B0-----:R-:W0:Y:S01]  /*a730*/  LDC.64 R232, c[0x0][0x5a8] ;  /* 0x00016a00ffe87b82 */ /* 0x001e220000000a00 */
[----:B------:R-:W-:Y:S01]  /*a740*/  ULDC.64 UR8, c[0x0][0x5b8] ;  /* 0x00016e0000087ab9 */ /* 0x000fe20000000a00 */
[----:B------:R-:W-:Y:S01]  /*a750*/  ISETP.GE.AND P3, PT, R19, 0x1, PT ;  /* 0x000000011300780c */ /* 0x000fe20003f66270 */
[----:B------:R-:W-:Y:S02]  /*a760*/  UIMAD UR4, UR12, UR8, URZ ;  /* 0x000000080c0472a4 */ /* 0x000fe4000f8e023f */
[----:B------:R-:W-:Y:S01]  /*a770*/  IMAD.U32 R2, RZ, RZ, UR8 ;  /* 0x00000008ff027e24 */ /* 0x000fe2000f8e00ff */
[----:B------:R-:W-:Y:S01]  /*a780*/  BSSY B1, `(.L_x_30) ;  /* 0x000000f000017945 */ /* 0x000fe20003800000 */
[----:B------:R-:W-:Y:S01]  /*a790*/  ISETP.LT.OR P1, PT, R0, 0x1, !P3 ;  /* 0x000000010000780c */ /* 0x000fe20005f21670 */
[----:B------:R-:W1:Y:S04]  /*a7a0*/  LDC.64 R12, c[0x0][0x5b0] ;  /* 0x00016c00ff0c7b82 */ /* 0x000e680000000a00 */
[----:B------:R-:W-:Y:S01]  /*a7b0*/  IMAD.WIDE.U32 R14, R2, UR5, R14 ;  /* 0x00000005020e7c25 */ /* 0x000fe2000f8e000e */
[----:B------:R-:W-:-:S02]  /*a7c0*/  UIMAD UR4, UR5, UR9, UR4 ;  /* 0x00000009050472a4 */ /* 0x000fc4000f8e0204 */
[----:B------:R-:W-:-:S04]  /*a7d0*/  MOV R234, R14 ;  /* 0x0000000e00ea7202 */ /* 0x000fc80000000f00 */
[----:B------:R-:W-:Y:S02]  /*a7e0*/  VIADD R235, R15, UR4 ;  /* 0x000000040feb7c36 */ /* 0x000fe40008000000 */
[----:B-1----:R-:W-:Y:S02]  /*a7f0*/  IMAD R20, R12, UR11, RZ ;  /* 0x0000000b0c147c24 */ /* 0x002fe4000f8e02ff */
[----:B------:R-:W-:-:S04]  /*a800*/  IMAD.WIDE.U32 R2, R21, R12, R234 ;  /* 0x0000000c15027225 */ /* 0x000fc800078e00ea */
[----:B------:R-:W-:Y:S01]  /*a810*/  IMAD R20, R21, R13, R20 ;  /* 0x0000000d15147224 */ /* 0x000fe200078e0214 */
[----:B0-----:R-:W-:-:S04]  /*a820*/  IADD3 R22, P0, R2, R232, RZ ;  /* 0x000000e802167210 */ /* 0x001fc80007f1e0ff */
[----:B------:R-:W-:Y:S01]  /*a830*/  IADD3.X R23, R233, R3, R20, P0, !PT ;  /* 0x00000003e9177210 */ /* 0x000fe200007fe414 */
[----:B------:R-:W-:Y:S08]  /*a840*/  @P1 BRA `(.L_x_31) ;  /* 0x0000000000081947 */ /* 0x000ff00003800000 */
[----:B------:R-:W-:Y:S02]  /*a850*/  ULDC.64 UR4, c[0x0][0x208] ;  /* 0x0000820000047ab9 */ /* 0x000fe40000000a00 */
[----:B------:R0:W5:Y:S03]  /*a860*/  LDG.E.U8 R16, desc[UR4][R22.64] ;  /* 0x0000000416107981 */ /* 0x000166000c1e1100 */
.L_x_31:
[----:B------:R-:W-:Y:S05]  /*a870*/  BSYNC B1 ;  /* 0x0000000000017941 */ /* 0x000fea0003800000 */
.L_x_30:
[----:B------:R-:W2:Y:S01]  /*a880*/  LDL.LU R3, [R1+0x60] ;  /* 0x0000600001037983 */ /* 0x000ea20000300800 */
[----:B-----5:R-:W-:Y:S01]  /*a890*/  LOP3.LUT R2, R16, 0xffff, RZ, 0xc0, !PT ;  /* 0x0000ffff10027812 */ /* 0x020fe200078ec0ff */
[----:B------:R-:W-:Y:S01]  /*a8a0*/  ULDC.64 UR4, c[0x0][0x208] ;  /* 0x0000820000047ab9 */ /* 0x000fe20000000a00 */
[----:B------:R-:W-:Y:S01]  /*a8b0*/  ISETP.LT.OR P0, PT, R0, 0x2, !P3 ;  /* 0x000000020000780c */ /* 0x000fe20005f01670 */
[----:B------:R-:W-:Y:S01]  /*a8c0*/  BSSY B1, `(.L_x_32) ;  /* 0x000000a000017945 */ /* 0x000fe20003800000 */
[----:B------:R-:W-:-:S05]  /*a8d0*/  PRMT R2, R2, 0x8880, RZ ;  /* 0x0000888002027816 */ /* 0x000fca00000000ff */
[----:B------:R-:W-:-:S04]  /*a8e0*/  IMAD R2, R2, R18, RZ ;  /* 0x0000001202027224 */ /* 0x000fc800078e02ff */
[----:B--2---:R-:W-:-:S05]  /*a8f0*/  @!P1 IMAD R3, R3, R17, R2 ;  /* 0x0000001103039224 */ /* 0x004fca00078e0202 */
[----:B------:R1:W-:Y:S01]  /*a900*/  @!P1 STG.E.U8 desc[UR4][R6.64], R3 ;  /* 0x0000000306009986 */ /* 0x0003e2000c101104 */
[----:B------:R-:W-:Y:S05]  /*a910*/  @P0 BRA `(.L_x_33) ;  /* 0x0000000000100947 */ /* 0x000fea0003800000 */
[----:B------:R-:W-:Y:S02]  /*a920*/  ULDC.64 UR4, c[0x0][0x208] ;  /* 0x0000820000047ab9 */ /* 0x000fe40000000a00 */
[----:B------:R-:W2:Y:S02]  /*a930*/  LDG.E.U8 R16, desc[UR4][R22.64+0x1] ;  /* 0x0000010416107981 */ /* 0x000ea4000c1e1100 */
[----:B--2---:R-:W-:-:S05]  /*a940*/  PRMT R2, R16, 0x8880, RZ ;  /* 0x0000888010027816 */ /* 0x004fca00000000ff */
[----:B------:R-:W-:-:S07]  /*a950*/  IMAD R2, R2, R18, RZ ;  /* 0x0000001202027224 */ /* 0x000fce00078e02ff */
.L_x_33:
[----:B------:R-:W-:Y:S05]  /*a960*/  BSYNC B1 ;  /* 0x0000000000017941 */ /* 0x000fea0003800000 */
.L_x_32:
[----:B-1----:R-:W2:Y:S01]  /*a970*/  LDL.LU R3, [R1+0x64] ;  /* 0x0000640001037983 */ /* 0x002ea20000300800 */
[----:B------:R-:W-:Y:S01]  /*a980*/  ISETP.GE.AND P2, PT, R19, 0x9, PT ;  /* 0x000000091300780c */ /* 0x000fe20003f46270 */
[----:B------:R-:W-:Y:S01]  /*a990*/  ULDC.64 UR4, c[0x0][0x208] ;  /* 0x0000820000047ab9 */ /* 0x000fe20000000a00 */
[C---:B------:R-:W-:Y:S01]  /*a9a0*/  SHF.L.U64.HI R237, R12.reuse, 0x3, R13 ;  /* 0x000000030ced7819 */ /* 0x040fe2000001020d */
[----:B------:R-:W-:Y:S01]  /*a9b0*/  IMAD.SHL.U32 R236, R12, 0x8, RZ ;  /* 0x000000080cec7824 */ /* 0x000fe200078e00ff */
[----:B------:R-:W-:Y:S01]  /*a9c0*/  ISETP.LT.OR P4, PT, R0, 0x1, !P2 ;  /* 0x000000010000780c */ /* 0x000fe20005781670 */
[----:B------:R-:W-:Y:S01]  /*a9d0*/  BSSY B1, `(.L_x_34) ;  /* 0x000000d000017945 */ /* 0x000fe20003800000 */
[----:B--2---:R-:W-:-:S05]  /*a9e0*/  @!P0 IMAD R3, R3, R17, R2 ;  /* 0x0000001103038224 */ /* 0x004fca00078e0202 */
[----:B------:R1:W-:Y:S02]  /*a9f0*/  @!P0 STG.E.U8 desc[UR4][R6.64+0x1], R3 ;  /* 0x0000010306008986 */ /* 0x0003e4000c101104 */
[----:B-1----:R-:W-:Y:S02]  /*aa00*/  IMAD.MOV.U32 R3, RZ, RZ, R20 ;  /* 0x000000ffff037224 */ /* 0x002fe400078e0014 */
[----:B------:R-:W-:-:S04]  /*aa10*/  IMAD.WIDE.U32 R20, R21, R12, R236 ;  /* 0x0000000c15147225 */ /* 0x000fc800078e00ec */
[----:B------:R-:W-:Y:S01]  /*aa20*/  IMAD.IADD R3, R3, 0x1, R21 ;  /* 0x0000000103037824 */ /* 0x000fe200078e0215 */
[----:B------:R-:W-:-:S04]  /*aa30*/  IADD3 R20, P0, P1, R14, R232, R20 ;  /* 0x000000e80e147210 */ /* 0x000fc8000791e014 */
[----:B------:R-:W-:Y:S01]  /*aa40*/  IADD3.X R21, R235, R233, R3, P0, P1 ;  /* 0x000000e9eb157210 */ /* 0x000fe200007e2403 */
[----:B------:R-:W-:Y:S08]  /*aa50*/  @P4 BRA `(.L_x_35) ;  /* 0x0000000000104947 */ /* 0x000ff00003800000 */
[----:B------:R-:W-:Y:S02]  /*aa60*/  ULDC.64 UR4, c[0x0][0x208] ;  /* 0x0000820000047ab9 */ /* 0x000fe40000000a00 */
[----:B------:R-:W2:Y:S02]  /*aa70*/  LDG.E.U8 R16, desc[UR4][R20.64] ;  /* 0x0000000414107981 */ /* 0x000ea4000c1e1100 */
[----:B--2---:R-:W-:-:S05]  /*aa80*/  PRMT R2, R16, 0x8880, RZ ;  /* 0x0000888010027816 */ /* 0x004fca00000000ff */
[----:B------:R-:W-:-:S07]  /*aa90*/  IMAD R2, R2, R18, RZ ;  /* 0x0000001202027224 */ /* 0x000fce00078e02ff */
.L_x_35:
[----:B------:R-:W-:Y:S05]  /*aaa0*/  BSYNC B1 ;  /* 0x0000000000017941 */ /* 0x000fea0003800000 */
.L_x_34:
[----:B------:R-:W2:Y:S01]  /*aab0*/  LDL.LU R3, [R1+0x68] ;  /* 0x0000680001037983 */ /* 0x000ea20000300800 */
[----:B------:R-:W-:Y:S01]  /*aac0*/  ISETP.LT.OR P0, PT, R0, 0x2, !P2 ;  /* 0x000000020000780c */ /* 0x000fe20005701670 */
[----:B------:R-:W-:Y:S01]  /*aad0*/  ULDC.64 UR4, c[0x0][0x208] ;  /* 0x0000820000047ab9 */ /* 0x000fe20000000a00 */
[----:B------:R-:W-:Y:S01]  /*aae0*/  BSSY B1, `(.L_x_36) ;  /* 0x0000008000017945 */ /* 0x000fe20003800000 */
[----:B--2---:R-:W-:-:S05]  /*aaf0*/  @!P4 IMAD R3, R3, R17, R2 ;  /* 0x000000110303c224 */ /* 0x004fca00078e0202 */
[----:B------:R1:W-:Y:S05]  /*ab00*/  @!P4 STG.E.U8 desc[UR4][R8.64], R3 ;  /* 0x000000030800c986 */ /* 0x0003ea000c101104 */
[----:B------:R-:W-:Y:S05]  /*ab10*/  @P0 BRA `(.L_x_37) ;  /* 0x0000000000100947 */ /* 0x000fea0003800000 */
[----:B------:R-:W-:Y:S02]  /*ab20*/  ULDC.64 UR4, c[0x0][0x208] ;  /* 0x0000820000047ab9 */ /* 0x000fe40000000a00 */
[----:B------:R-:W2:Y:S02]  /*ab30*/  LDG.E.U8 R16, desc[UR4][R20.64+0x1] ;  /* 0x0000010414107981 */ /* 0x000ea4000c1e1100 */
[----:B--2---:R-:W-:-:S05]  /*ab40*/  PRMT R2, R16, 0x8880, RZ ;  /* 0x0000888010027816 */ /* 0x004fca00000000ff */
[----:B------:R-:W-:-:S07]  /*ab50*/  IMAD R2, R2, R18, RZ ;  /* 0x0000001202027224 */ /* 0x000fce00078e02ff */
.L_x_37:
[----:B------:R-:W-:Y:S05]  /*ab60*/  BSYNC B1 ;  /* 0x0000000000017941 */ /* 0x000fea0003800000 */
.L_x_36:
[----:B-1----:R-:W2:Y:S01]  /*ab70*/  LDL.LU R3, [R1+0x6c] ;  /* 0x00006c0001037983 */ /* 0x002ea20000300800 */
        /* <DEDUP_REMOVED lines=10> */
.L_x_39:
[----:B------:R-:W-:Y:S05]  /*ac20*/  BSYNC B1 ;  /* 0x0000000000017941 */ /* 0x000fea0003800000 */
.L_x_38:
[----:B------:R-:W2:Y:S04]  /*ac30*/  LDL.LU R15, [R1+0x70] ;  /* 0x00007000010f7983 */ /* 0x000ea80000300800 */
[----:B-1----:R-:W3:Y:S01]  /*ac40*/  LDL.LU R3, [R1+0x84] ;  /* 0x0000840001037983 */ /* 0x002ee20000300800 */
[----:B------:R-:W-:-:S03]  /*ac50*/  ULDC.64 UR4, c[0x0][0x208] ;  /* 0x0000820000047ab9 */ /* 0x000fc60000000a00 */
[----:B------:R1:W-:Y:S01]  /*ac60*/  STL.64 [R1+0xa8], R4 ;  /* 0x0000a80401007387 */ /* 0x0003e20000100a00 */
[----:B--2---:R-:W-:Y:S01]  /*ac70*/  @!P1 IMAD R15, R15, R17, R2 ;  /* 0x000000110f0f9224 */ /* 0x004fe200078e0202 */
[----:B---3--:R-:W-:-:S04]  /*ac80*/  IADD3 R3, P0, R3, 0x80, RZ ;  /* 0x0000008003037810 */ /* 0x008fc80007f1e0ff */
[----:B------:R2:W-:Y:S01]  /*ac90*/  @!P1 STG.E.U8 desc[UR4][R6.64+0x8], R15 ;  /* 0x0000080f06009986 */ /* 0x0005e2000c101104 */
[----:B-1----:R-:W-:-:S04]  /*aca0*/  IMAD.WIDE.U32 R4, R3, R12, R236 ;  /* 0x0000000c03047225 */ /* 0x002fc800078e00ec */
[----:B------:R-:W-:Y:S01]  /*acb0*/  IMAD.WIDE.U32 R236, R3, R12, R234 ;  /* 0x0000000c03ec7225 */ /* 0x000fe200078e00ea */
[----:B--2---:R-:W-:-:S05]  /*acc0*/  IADD3.X R15, RZ, UR11, RZ, P0, !PT ;  /* 0x0000000bff0f7c10 */ /* 0x004fca00087fe4ff */
[----:B------:R-:W-:Y:S01]  /*acd0*/  IMAD R15, R15, R12, RZ ;  /* 0x0000000c0f0f7224 */ /* 0x000fe200078e02ff */
[----:B------:R-:W-:-:S03]  /*ace0*/  IADD3 R12, P1, P4, R14, R232, R4 ;  /* 0x000000e80e0c7210 */ /* 0x000fc60007c3e004 */
[----:B------:R-:W-:-:S04]  /*acf0*/  IMAD R13, R3, R13, R15 ;  /* 0x0000000d030d7224 */ /* 0x000fc800078e020f */
[----:B------:R-:W-:Y:S02]  /*ad00*/  IMAD.IADD R3, R13, 0x1, R5 ;  /* 0x000000010d037824 */ /* 0x000fe400078e0205 */
[----:B------:R1:W5:Y:S01]  /*ad10*/  LDL.LU.64 R4, [R1+0xa8] ;  /* 0x0000a80001047983 */ /* 0x0003620000300a00 */
[----:B------:R-:W-:Y:S01]  /*ad20*/  ISETP.LT.OR P5, PT, R0, 0xa, !P3 ;  /* 0x0000000a0000780c */ /* 0x000fe20005fa1670 */
[----:B------:R-:W-:Y:S01]  /*ad30*/  BSSY B1, `(.L_x_40) ;  /* 0x0000009000017945 */ /* 0x000fe20003800000 */
[----:B------:R-:W-:-:S04]  /*ad40*/  IADD3 R14, P0, R236, R232, RZ ;  /* 0x000000e8ec0e7210 */ /* 0x000fc80007f1e0ff */
[----:B------:R-:W-:Y:S02]  /*ad50*/  IADD3.X R15, R233, R237, R13, P0, !PT ;  /* 0x000000ede90f7210 */ /* 0x000fe400007fe40d */
[----:B------:R-:W-:-:S05]  /*ad60*/  IADD3.X R13, R235, R233, R3, P1, P4 ;  /* 0x000000e9eb0d7210 */ /* 0x000fca0000fe8403 */
[----:B-1----:R-:W-:Y:S05]  /*ad70*/  @P5 BRA `(.L_x_41) ;  /* 0x0000000000105947 */ /* 0x002fea0003800000 */
[----:B------:R-:W-:Y:S02]  /*ad80*/  ULDC.64 UR4, c[0x0][0x208] ;  /* 0x0000820000047ab9 */ /* 0x000fe40000000a00 */
[----:B------:R-:W2:Y:S02]  /*ad90*/  LDG.E.U8 R16, desc[UR4][R22.64+0x9] ;  /* 0x0000090416107981 */ /* 0x000ea4000c1e1100 */
[----:B--2---:R-:W-:-:S05]  /*ada0*/  PRMT R2, R16, 0x8880, RZ ;  /* 0x0000888010027816 */ /* 0x004fca00000000ff */
[----:B------:R-:W-:-:S07]  /*adb0*/  IMAD R2, R2, R18, RZ ;  /* 0x0000001202027224 */ /* 0x000fce00078e02ff */
.L_x_41:
[----:B------:R-:W-:Y:S05]  /*adc0*/  BSYNC B1 ;  /* 0x0000000000017941 */ /* 0x000fea0003800000 */
.L_x_40:
[----:B------:R-:W2:Y:S01]  /*add0*/  LDL.LU R3, [R1+0x74] ;  /* 0x0000740001037983 */ /* 0x000ea20000300800 */
[C---:B------:R-:W-:Y:S01]  /*ade0*/  ISETP.LT.OR P0, PT, R0.reuse, 0x9, !P2 ;  /* 0x000000090000780c */ /* 0x040fe20005701670 */
[----:B------:R-:W-:Y:S01]  /*adf0*/  ULDC.64 UR4, c[0x0][0x208] ;  /* 0x0000820000047ab9 */ /* 0x000fe20000000a00 */
[----:B------:R-:W-:Y:S01]  /*ae00*/  ISETP.GE.AND P1, PT, R19, 0x81, PT ;  /* 0x000000811300780c */ /* 0x000fe20003f26270 */
[----:B------:R-:W-:Y:S01]  /*ae10*/  BSSY B1, `(.L_x_42) ;  /* 0x000000a000017945 */ /* 0x000fe20003800000 */
[----:B------:R-:W-:Y:S01]  /*ae20*/  ISETP.LT.OR P4, PT, R0, 0xa, !P2 ;  /* 0x0000000a0000780c */ /* 0x000fe20005781670 */
[----:B--2---:R-:W-:-:S05]  /*ae30*/  @!P5 IMAD R3, R3, R17, R2 ;  /* 0x000000110303d224 */ /* 0x004fca00078e0202 */
[----:B------:R1:W-:Y:S01]  /*ae40*/  @!P5 STG.E.U8 desc[UR4][R6.64+0x9], R3 ;  /* 0x000009030600d986 */ /* 0x0003e2000c101104 */
[----:B------:R-:W-:Y:S02]  /*ae50*/  ISETP.LT.OR P5, PT, R0, 0x1, !P1 ;  /* 0x000000010000780c */ /* 0x000fe40004fa1670 */
[----:B------:R-:W-:Y:S11]  /*ae60*/  @P0 BRA `(.L_x_43) ;  /* 0x0000000000100947 */ /* 0x000ff60003800000 */
[----:B------:R-:W-:Y:S02]  /*ae70*/  ULDC.64 UR4, c[0x0][0x208] ;  /* 0x0000820000047ab9 */ /* 0x000fe40000000a00 */
[----:B------:R-:W2:Y:S02]  /*ae80*/  LDG.E.U8 R16, desc[UR4][R20.64+0x8] ;  /* 0x0000080414107981 */ /* 0x000ea4000c1e1100 */
[----:B--2---:R-:W-:-:S05]  /*ae90*/  PRMT R2, R16, 0x8880, RZ ;  /* 0x0000888010027816 */ /* 0x004fca00000000ff */
[----:B------:R-:W-:-:S07]  /*aea0*/  IMAD R2, R2, R18, RZ ;  /* 0x0000001202027224 */ /* 0x000fce00078e02ff */
.L_x_43:
[----:B------:R-:W-:Y:S05]  /*aeb0*/  BSYNC B1 ;  /* 0x0000000000017941 */ /* 0x000fea0003800000 */
.L_x_42:
[----:B-1----:R-:W2:Y:S01]  /*aec0*/  LDL.LU R3, [R1+0x78] ;  /* 0x0000780001037983 */ /* 0x002ea20000300800 */
[----:B------:R-:W-:Y:S01]  /*aed0*/  ULDC.64 UR4, c[0x0][0x208] ;  /* 0x0000820000047ab9 */ /* 0x000fe20000000a00 */
[----:B------:R-:W-:Y:S01]  /*aee0*/  BSSY B1, `(.L_x_44) ;  /* 0x0000008000017945 */ /* 0x000fe20003800000 */
[----:B--2---:R-:W-:-:S05]  /*aef0*/  @!P0 IMAD R3, R3, R17, R2 ;  /* 0x0000001103038224 */ /* 0x004fca00078e0202 */
[----:B------:R1:W-:Y:S01]  /*af00*/  @!P0 STG.E.U8 desc[UR4][R8.64+0x8], R3 ;  /* 0x0000080308008986 */ /* 0x0003e2000c101104 */
[----:B------:R-:W-:Y:S05]  /*af10*/  @P4 BRA `(.L_x_45) ;  /* 0x0000000000104947 */ /* 0x000fea0003800000 */
[----:B------:R-:W-:Y:S02]  /*af20*/  ULDC.64 UR4, c[0x0][0x208] ;  /* 0x0000820000047ab9 */ /* 0x000fe40000000a00 */
[----:B------:R-:W2:Y:S02]  /*af30*/  LDG.E.U8 R16, desc[UR4][R20.64+0x9] ;  /* 0x0000090414107981 */ /* 0x000ea4000c1e1100 */
[----:B--2---:R-:W-:-:S05]  /*af40*/  PRMT R2, R16, 0x8880, RZ ;  /* 0x0000888010027816 */ /* 0x004fca00000000ff */
[----:B------:R-:W-:-:S07]  /*af50*/  IMAD R2, R2, R18, RZ ;  /* 0x0000001202027224 */ /* 0x000fce00078e02ff */
.L_x_45:
[----:B------:R-:W-:Y:S05]  /*af60*/  BSYNC B1 ;  /* 0x0000000000017941 */ /* 0x000fea0003800000 */
.L_x_44:
        /* <DEDUP_REMOVED lines=10> */
.L_x_47:
[----:B------:R-:W-:Y:S05]  /*b010*/  BSYNC B1 ;  /* 0x0000000000017941 */ /* 0x000fea0003800000 */
.L_x_46:
[----:B-1----:R-:W2:Y:S01]  /*b020*/  LDL.LU R3, [R1+0x40] ;  /* 0x0000400001037983 */ /* 0x002ea20000300800 */
[C---:B------:R-:W-:Y:S01]  /*b030*/  ISETP.LT.OR P4, PT, R0.reuse, 0x2, !P1 ;  /* 0x000000020000780c */ /* 0x040fe20004f81670 */
[----:B------:R-:W-:Y:S01]  /*b040*/  ULDC.64 UR4, c[0x0][0x208] ;  /* 0x0000820000047ab9 */ /* 0x000fe20000000a00 */
[----:B------:R-:W-:Y:S01]  /*b050*/  ISETP.GE.AND P0, PT, R19, 0x89, PT ;  /* 0x000000891300780c */ /* 0x000fe20003f06270 */
[----:B------:R-:W-:Y:S03]  /*b060*/  BSSY B1, `(.L_x_48) ;  /* 0x000000a000017945 */ /* 0x000fe60003800000 */
[----:B------:R-:W-:Y:S01]  /*b070*/  ISETP.LT.OR P6, PT, R0, 0x2, !P0 ;  /* 0x000000020000780c */ /* 0x000fe200047c1670 */
[----:B--2---:R-:W-:-:S05]  /*b080*/  @!P5 IMAD R3, R3, R17, R2 ;  /* 0x000000110303d224 */ /* 0x004fca00078e0202 */
[----:B-----5:R1:W-:Y:S01]  /*b090*/  @!P5 STG.E.U8 desc[UR4][R4.64], R3 ;  /* 0x000000030400d986 */ /* 0x0203e2000c101104 */
[----:B------:R-:W-:Y:S01]  /*b0a0*/  ISETP.LT.OR P5, PT, R0, 0x1, !P0 ;  /* 0x000000010000780c */ /* 0x000fe200047a1670 */
[----:B------:R-:W-:-:S12]  /*b0b0*/  @P4 BRA `(.L_x_49) ;  /* 0x0000000000104947 */ /* 0x000fd80003800000 */
[----:B------:R-:W-:Y:S02]  /*b0c0*/  ULDC.64 UR4, c[0x0][0x208] ;  /* 0x0000820000047ab9 */ /* 0x000fe40000000a00 */
[----:B------:R-:W2:Y:S02]  /*b0d0*/  LDG.E.U8 R16, desc[UR4][R14.64+0x1] ;  /* 0x000001040e107981 */ /* 0x000ea4000c1e1100 */
[----:B--2---:R-:W-:-:S05]  /*b0e0*/  PRMT R2, R16, 0x8880, RZ ;  /* 0x0000888010027816 */ /* 0x004fca00000000ff */
[----:B------:R-:W-:-:S07]  /*b0f0*/  IMAD R2, R2, R18, RZ ;  /* 0x0000001202027224 */ /* 0x000fce00078e02ff */
.L_x_49:
[----:B------:R-:W-:Y:S05]  /*b100*/  BSYNC B1 ;  /* 0x0000000000017941 */ /* 0x000fea0003800000 */
.L_x_48:
        /* <DEDUP_REMOVED lines=10> */
.L_x_51:
[----:B------:R-:W-:Y:S05]  /*b1b0*/  BSYNC B1 ;  /* 0x0000000000017941 */ /* 0x000fea0003800000 */
.L_x_50:
        /* <DEDUP_REMOVED lines=10> */
.L_x_53:
[----:B------:R-:W-:Y:S05]  /*b260*/  BSYNC B1 ;  /* 0x0000000000017941 */ /* 0x000fea0003800000 */
.L_x_52:
[----:B-1----:R-:W2:Y:S01]  /*b270*/  LDL.LU R3, [R1+0x4c] ;  /* 0x00004c0001037983 */ /* 0x002ea20000300800 */
[C---:B------:R-:W-:Y:S01]  /*b280*/  ISETP.LT.OR P4, PT, R0.reuse, 0x9, !P1 ;  /* 0x000000090000780c */ /* 0x040fe20004f81670 */
[----:B------:R-:W-:Y:S01]  /*b290*/  ULDC.64 UR4, c[0x0][0x208] ;  /* 0x0000820000047ab9 */ /* 0x000fe20000000a00 */
[----:B------:R-:W-:Y:S01]  /*b2a0*/  BSSY B1, `(.L_x_54) ;  /* 0x000000a000017945 */ /* 0x000fe20003800000 */
[----:B------:R-:W-:Y:S01]  /*b2b0*/  ISETP.LT.OR P5, PT, R0, 0x9, !P0 ;  /* 0x000000090000780c */ /* 0x000fe200047a1670 */
[----:B--2---:R-:W-:-:S05]  /*b2c0*/  @!P6 IMAD R3, R3, R17, R2 ;  /* 0x000000110303e224 */ /* 0x004fca00078e0202 */
[----:B------:R1:W-:Y:S01]  /*b2d0*/  @!P6 STG.E.U8 desc[UR4][R10.64+0x1], R3 ;  /* 0x000001030a00e986 */ /* 0x0003e2000c101104 */
[----:B------:R-:W-:-:S03]  /*b2e0*/  ISETP.LT.OR P6, PT, R0, 0xa, !P1 ;  /* 0x0000000a0000780c */ /* 0x000fc60004fc1670 */
[----:B------:R-:W-:Y:S10]  /*b2f0*/  @P4 BRA `(.L_x_55) ;  /* 0x0000000000104947 */ /* 0x000ff40003800000 */
[----:B------:R-:W-:Y:S02]  /*b300*/  ULDC.64 UR4, c[0x0][0x208] ;  /* 0x0000820000047ab9 */ /* 0x000fe40000000a00 */
[----:B------:R-:W2:Y:S02]  /*b310*/  LDG.E.U8 R16, desc[UR4][R14.64+0x8] ;  /* 0x000008040e107981 */ /* 0x000ea4000c1e1100 */
[----:B--2---:R-:W-:-:S05]  /*b320*/  PRMT R2, R16, 0x8880, RZ ;  /* 0x0000888010027816 */ /* 0x004fca00000000ff */
[----:B------:R-:W-:-:S07]  /*b330*/  IMAD R2, R2, R18, RZ ;  /* 0x0000001202027224 */ /* 0x000fce00078e02ff */
.L_x_55:
[----:B------:R-:W-:Y:S05]  /*b340*/  BSYNC B1 ;  /* 0x0000000000017941 */ /* 0x000fea0003800000 */
.L_x_54:
        /* <DEDUP_REMOVED lines=10> */
.L_x_57:
[----:B------:R-:W-:Y:S05]  /*b3f0*/  BSYNC B1 ;  /* 0x0000000000017941 */ /* 0x000fea0003800000 */
.L_x_56:
        /* <DEDUP_REMOVED lines=10> */
.L_x_59:
[----:B------:R-:W-:Y:S05]  /*b4a0*/  BSYNC B1 ;  /* 0x0000000000017941 */ /* 0x000fea0003800000 */
.L_x_58:
        /* <DEDUP_REMOVED lines=13> */
.L_x_61:
[----:B------:R-:W-:Y:S05]  /*b580*/  BSYNC B1 ;  /* 0x0000000000017941 */ /* 0x000fea0003800000 */
.L_x_60:
        /* <DEDUP_REMOVED lines=10> */
.L_x_63:
[----:B------:R-:W-:Y:S05]  /*b630*/  BSYNC B1 ;  /* 0x0000000000017941 */ /* 0x000fea0003800000 */
.L_x_62:
        /* <DEDUP_REMOVED lines=10> */
.L_x_65:
[----:B------:R-:W-:Y:S05]  /*b6e0*/  BSYNC B1 ;  /* 0x0000000000017941 */ /* 0x000fea0003800000 */
.L_x_64:
        /* <DEDUP_REMOVED lines=13> */
.L_x_67:
[----:B------:R-:W-:Y:S05]  /*b7c0*/  BSYNC B1 ;  /* 0x0000000000017941 */ /* 0x000fea0003800000 */
.L_x_66:
        /* <DEDUP_REMOVED lines=10> */
.L_x_69:
[----:B------:R-:W-:Y:S05]  /*b870*/  BSYNC B1 ;  /* 0x0000000000017941 */ /* 0x000fea0003800000 */
.L_x_68:
        /* <DEDUP_REMOVED lines=10> */
.L_x_71:
[----:B------:R-:W-:Y:S05]  /*b920*/  BSYNC B1 ;  /* 0x0000000000017941 */ /* 0x000fea0003800000 */
.L_x_70:
        /* <DEDUP_REMOVED lines=13> */
.L_x_73:
[----:B------:R-:W-:Y:S05]  /*ba00*/  BSYNC B1 ;  /* 0x0000000000017941 */ /* 0x000fea0003800000 */
.L_x_72:
        /* <DEDUP_REMOVED lines=10> */
.L_x_75:
[----:B------:R-:W-:Y:S05]  /*bab0*/  BSYNC B1 ;  /* 0x0000000000017941 */ /* 0x000fea0003800000 */
.L_x_74:
        /* <DEDUP_REMOVED lines=10> */
.L_x_77:
[----:B------:R-:W-:Y:S05]  /*bb60*/  BSYNC B1 ;  /* 0x0000000000017941 */ /* 0x000fea0003800000 */
.L_x_76:
        /* <DEDUP_REMOVED lines=13> */
.L_x_79:
[----:B------:R-:W-:Y:S05]  /*bc40*/  BSYNC B1 ;  /* 0x0000000000017941 */ /* 0x000fea0003800000 */
.L_x_78:
[----:B-1----:R-:W2:Y:S01]  /*bc50*/  LDL.LU R3, [R1] ;  /* 0x0000000001037983 */ /* 0x002ea20000300800 */
        /* <DEDUP_REMOVED lines=9> */
.L_x_81:
[----:B------:R-:W-:Y:S05]  /*bcf0*/  BSYNC B1 ;  /* 0x0000000000017941 */ /* 0x000fea0003800000 */
.L_x_80:
        /* <DEDUP_REMOVED lines=10> */
.L_x_83:
[----:B------:R-:W-:Y:S05]  /*bda0*/  BSYNC B1 ;  /* 0x0000000000017941 */ /* 0x000fea0003800000 */
.L_x_82:
        /* <DEDUP_REMOVED lines=13> */
.L_x_85:
[----:B------:R-:W-:Y:S05]  /*be80*/  BSYNC B1 ;  /* 0x0000000000017941 */ /* 0x000fea0003800000 */
.L_x_84:
        /* <DEDUP_REMOVED lines=10> */
.L_x_87:
[----:B------:R-:W-:Y:S05]  /*bf30*/  BSYNC B1 ;  /* 0x0000000000017941 */ /* 0x000fea0003800000 */
.L_x_86:
        /* <DEDUP_REMOVED lines=10> */
.L_x_89:
[----:B------:R-:W-:Y:S05]  /*bfe0*/  BSYNC B1 ;  /* 0x0000000000017941 */ /* 0x000fea0003800000 */
.L_x_88:
        /* <DEDUP_REMOVED lines=13> */
.L_x_91:
[----:B------:R-:W-:Y:S05]  /*c0c0*/  BSYNC B1 ;  /* 0x0000000000017941 */ /* 0x000fea0003800000 */
.L_x_90:
        /* <DEDUP_REMOVED lines=10> */
.L_x_93:
[----:B------:R-:W-:Y:S05]  /*c170*/  BSYNC B1 ;  /* 0x0000000000017941 */ /* 0x000fea0003800000 */
.L_x_92:
        /* <DEDUP_REMOVED lines=10> */
.L_x_95:
[----:B------:R-:W-:Y:S05]  /*c220*/  BSYNC B1 ;  /* 0x0000000000017941 */ /* 0x000fea0003800000 */
.L_x_94:
[----:B------:R-:W-:Y:S01]  /*c230*/  ISETP.LT.OR P4, PT, R0, 0x22, !P3 ;  /* 0x000000220000780c */ /* 0x000fe20005f81670 */
[----:B------:R-:W-:Y:S01]  /*c240*/  @!P5 IMAD R224, R224, R17, R2 ;  /* 0x00000011e0e0d224 */ /* 0x000fe200078e0202 */
[----:B------:R-:W-:Y:S01]  /*c250*/  ULDC.64 UR4, c[0x0][0x208] ;  /* 0x0000820000047ab9 */ /* 0x000fe20000000a00 */
[----:B------:R-:W-:Y:S01]  /*c260*/  BSSY B1, `(.L_x_96) ;  /* 0x0000009000017945 */ /* 0x000fe20003800000 */
[C---:B------:R-:W-:Y:S02]  /*c270*/  ISETP.LT.OR P6, PT, R0.reuse, 0x21, !P2 ;  /* 0x000000210000780c */ /* 0x040fe400057c1670 */
[----:B------:R2:W-:Y:S01]  /*c280*/  @!P5 STG.E.U8 desc[UR4][R6.64+0x20], R224 ;  /* 0x000020e00600d986 */ /* 0x0005e2000c101104 */
[----:B------:R-:W-:-:S06]  /*c290*/  ISETP.LT.OR P5, PT, R0, 0x22, !P2 ;  /* 0x000000220000780c */ /* 0x000fcc00057a1670 */
[----:B------:R-:W-:Y:S07]  /*c2a0*/  @P4 BRA `(.L_x_97) ;  /* 0x0000000000104947 */ /* 0x000fee0003800000 */
[----:B------:R-:W-:Y:S02]  /*c2b0*/  ULDC.64 UR4, c[0x0][0x208] ;  /* 0x0000820000047ab9 */ /* 0x000fe40000000a00 */
[----:B------:R-:W1:Y:S02]  /*c2c0*/  LDG.E.U8 R16, desc[UR4][R22.64+0x21] ;  /* 0x0000210416107981 */ /* 0x000e64000c1e1100 */
[----:B-1----:R-:W-:-:S05]  /*c2d0*/  PRMT R3, R16, 0x8880, RZ ;  /* 0x0000888010037816 */ /* 0x002fca00000000ff */
[----:B------:R-:W-:-:S07]  /*c2e0*/  IMAD R2, R3, R18, RZ ;  /* 0x0000001203027224 */ /* 0x000fce00078e02ff */
.L_x_97:
[----:B------:R-:W-:Y:S05]  /*c2f0*/  BSYNC B1 ;  /* 0x0000000000017941 */ /* 0x000fea0003800000 */
.L_x_96:
[----:B------:R-:W-:Y:S01]  /*c300*/  @!P4 IMAD R225, R225, R17, R2 ;  /* 0x00000011e1e1c224 */ /* 0x000fe200078e0202 */
[----:B------:R-:W-:Y:S01]  /*c310*/  ULDC.64 UR4, c[0x0][0x208] ;  /* 0x0000820000047ab9 */ /* 0x000fe20000000a00 */
[----:B------:R-:W-:Y:S03]  /*c320*/  BSSY B1, `(.L_x_98) ;  /* 0x0000007000017945 */ /* 0x000fe60003800000 */
[----:B------:R3:W-:Y:S01]  /*c330*/  @!P4 STG.E.U8 desc[UR4][R6.64+0x21], R225 ;  /* 0x000021e10600c986 */ /* 0x0007e2000c101104 */
[----:B------:R-:W-:Y:S05]  /*c340*/  @P6 BRA `(.L_x_99) ;  /* 0x0000000000106947 */ /* 0x000fea0003800000 */
[----:B------:R-:W-:Y:S02]  /*c350*/  ULDC.64 UR4, c[0x0][0x208] ;  /* 0x0000820000047ab9 */ /* 0x000fe40000000a00 */
[----:B------:R-:W1:Y:S02]  /*c360*/  LDG.E.U8 R16, desc[UR4][R20.64+0x20] ;  /* 0x0000200414107981 */ /* 0x000e64000c1e1100 */
[----:B-1----:R-:W-:-:S05]  /*c370*/  PRMT R3, R16, 0x8880, RZ ;  /* 0x0000888010037816 */ /* 0x002fca00000000ff */
[----:B------:R-:W-:-:S07]  /*c380*/  IMAD R2, R3, R18, RZ ;  /* 0x0000001203027224 */ /* 0x000fce00078e02ff */
.L_x_99:
[----:B------:R-:W-:Y:S05]  /*c390*/  BSYNC B1 ;  /* 0x0000000000017941 */ /* 0x000fea0003800000 */
.L_x_98:
[----:B-1----:R-:W-:Y:S01]  /*c3a0*/  @!P6 IMAD R3, R226, R17, R2 ;  /* 0x00000011e203e224 */ /* 0x002fe200078e0202 */
        /* <DEDUP_REMOVED lines=8> */
.L_x_101:
[----:B------:R-:W-:Y:S05]  /*c430*/  BSYNC B1 ;  /* 0x0000000000017941 */ /* 0x000fea0003800000 */
.L_x_100:
[C---:B------:R-:W-:Y:S01]  /*c440*/  ISETP.LT.OR P4, PT, R0.reuse, 0x29, !P3 ;  /* 0x000000290000780c */ /* 0x040fe20005f81670 */
        /* <DEDUP_REMOVED lines=11> */
.L_x_103:
[----:B------:R-:W-:Y:S05]  /*c500*/  BSYNC B1 ;  /* 0x0000000000017941 */ /* 0x000fea0003800000 */
.L_x_102:
        /* <DEDUP_REMOVED lines=9> */
.L_x_105:
[----:B------:R-:W-:Y:S05]  /*c5a0*/  BSYNC B1 ;  /* 0x0000000000017941 */ /* 0x000fea0003800000 */
.L_x_104:
        /* <DEDUP_REMOVED lines=9> */
.L_x_107:
[----:B------:R-:W-:Y:S05]  /*c640*/  BSYNC B1 ;  /* 0x0000000000017941 */ /* 0x000fea0003800000 */
.L_x_106:
[----:B------:R-:W-:Y:S01]  /*c650*/  ISETP.LT.OR P4, PT, R0, 0x2a, !P2 ;  /* 0x0000002a0000780c */ /* 0x000fe20005781670 */
[----:B-1----:R-:W-:Y:S01]  /*c660*/  @!P5 IMAD R3, R230, R17, R2 ;  /* 0x00000011e603d224 */ /* 0x002fe200078e0202 */
        /* <DEDUP_REMOVED lines=10> */
.L_x_109:
[----:B------:R-:W-:Y:S05]  /*c710*/  BSYNC B1 ;  /* 0x0000000000017941 */ /* 0x000fea0003800000 */
.L_x_108:
        /* <DEDUP_REMOVED lines=9> */
.L_x_111:
[----:B------:R-:W-:Y:S05]  /*c7b0*/  BSYNC B1 ;  /* 0x0000000000017941 */ /* 0x000fea0003800000 */
.L_x_110:
        /* <DEDUP_REMOVED lines=9> */
.L_x_113:
[----:B------:R-:W-:Y:S05]  /*c850*/  BSYNC B1 ;  /* 0x0000000000017941 */ /* 0x000fea0003800000 */
.L_x_112:
        /* <DEDUP_REMOVED lines=12> */
.L_x_115:
[----:B------:R-:W-:Y:S05]  /*c920*/  BSYNC B1 ;  /* 0x0000000000017941 */ /* 0x000fea0003800000 */
.L_x_114:
        /* <DEDUP_REMOVED lines=9> */
.L_x_117:
[----:B------:R-:W-:Y:S05]  /*c9c0*/  BSYNC B1 ;  /* 0x0000000000017941 */ /* 0x000fea0003800000 */
.L_x_116:
        /* <DEDUP_REMOVED lines=9> */
.L_x_119:
[----:B------:R-:W-:Y:S05]  /*ca60*/  BSYNC B1 ;  /* 0x0000000000017941 */ /* 0x000fea0003800000 */
.L_x_118:
        /* <DEDUP_REMOVED lines=12> */
.L_x_121:
[----:B------:R-:W-:Y:S05]  /*cb30*/  BSYNC B1 ;  /* 0x0000000000017941 */ /* 0x000fea0003800000 */
.L_x_120:
        /* <DEDUP_REMOVED lines=9> */
.L_x_123:
[----:B------:R-:W-:Y:S05]  /*cbd0*/  BSYNC B1 ;  /* 0x0000000000017941 */ /* 0x000fea0003800000 */
.L_x_122:
        /* <DEDUP_REMOVED lines=9> */
.L_x_125:
[----:B------:R-:W-:Y:S05]  /*cc70*/  BSYNC B1 ;  /* 0x0000000000017941 */ /* 0x000fea0003800000 */
.L_x_124:
        /* <DEDUP_REMOVED lines=12> */
.L_x_127:
[----:B------:R-:W-:Y:S05]  /*cd40*/  BSYNC B1 ;  /* 0x0000000000017941 */ /* 0x000fea0003800000 */
.L_x_126:
        /* <DEDUP_REMOVED lines=9> */
.L_x_129:
[----:B------:R-:W-:Y:S05]  /*cde0*/  BSYNC B1 ;  /* 0x0000000000017941 */ /* 0x000fea0003800000 */
.L_x_128:
        /* <DEDUP_REMOVED lines=9> */
.L_x_131:
[----:B------:R-:W-:Y:S05]  /*ce80*/  BSYNC B1 ;  /* 0x0000000000017941 */ /* 0x000fea0003800000 */
.L_x_130:
        /* <DEDUP_REMOVED lines=12> */
.L_x_133:
[----:B------:R-:W-:Y:S05]  /*cf50*/  BSYNC B1 ;  /* 0x0000000000017941 */ /* 0x000fea0003800000 */
.L_x_132:
        /* <DEDUP_REMOVED lines=9> */
.L_x_135:
[----:B------:R-:W-:Y:S05]  /*cff0*/  BSYNC B1 ;  /* 0x0000000000017941 */ /* 0x000fea0003800000 */
.L_x_134:
        /* <DEDUP_REMOVED lines=9> */
.L_x_137:
[----:B------:R-:W-:Y:S05]  /*d090*/  BSYNC B1 ;  /* 0x0000000000017941 */ /* 0x000fea0003800000 */
.L_x_136:
        /* <DEDUP_REMOVED lines=12> */
.L_x_139:
[----:B------:R-:W-:Y:S05]  /*d160*/  BSYNC B1 ;  /* 0x0000000000017941 */ /* 0x000fea0003800000 */
.L_x_138:
        /* <DEDUP_REMOVED lines=9> */
.L_x_141:
[----:B------:R-:W-:Y:S05]  /*d200*/  BSYNC B1 ;  /* 0x0000000000017941 */ /* 0x000fea0003800000 */
.L_x_140:
        /* <DEDUP_REMOVED lines=9> */
.L_x_143:
[----:B------:R-:W-:Y:S05]  /*d2a0*/  BSYNC B1 ;  /* 0x0000000000017941 */ /* 0x000fea0003800000 */
.L_x_142:
        /* <DEDUP_REMOVED lines=12> */
.L_x_145:
[----:B------:R-:W-:Y:S05]  /*d370*/  BSYNC B1 ;  /* 0x0000000000017941 */ /* 0x000fea0003800000 */
.L_x_144:
        /* <DEDUP_REMOVED lines=9> */
.L_x_147:
[----:B------:R-:W-:Y:S05]  /*d410*/  BSYNC B1 ;  /* 0x0000000000017941 */ /* 0x000fea0003800000 */
.L_x_146:
        /* <DEDUP_REMOVED lines=9> */
.L_x_149:
[----:B------:R-:W-:Y:S05]  /*d4b0*/  BSYNC B1 ;  /* 0x0000000000017941 */ /* 0x000fea0003800000 */
.L_x_148:
        /* <DEDUP_REMOVED lines=12> */
.L_x_151:
[----:B------:R-:W-:Y:S05]  /*d580*/  BSYNC B1 ;  /* 0x0000000000017941 */ /* 0x000fea0003800000 */
.L_x_150:
        /* <DEDUP_REMOVED lines=9> */
.L_x_153:
[----:B------:R-:W-:Y:S05]  /*d620*/  BSYNC B1 ;  /* 0x0000000000017941 */ /* 0x000fea0003800000 */
.L_x_152:
        /* <DEDUP_REMOVED lines=9> */
.L_x_155:
[----:B------:R-:W-:Y:S05]  /*d6c0*/  BSYNC B1 ;  /* 0x0000000000017941 */ /* 0x000fea0003800000 */
.L_x_154:
        /* <DEDUP_REMOVED lines=12> */
.L_x_157:
[----:B------:R-:W-:Y:S05]  /*d790*/  BSYNC B1 ;  /* 0x0000000000017941 */ /* 0x000fea0003800000 */
.L_x_156:
        /* <DEDUP_REMOVED lines=9> */
.L_x_159:
[----:B------:R-:W-:Y:S05]  /*d830*/  BSYNC B1 ;  /* 0x0000000000017941 */ /* 0x000fea0003800000 */
.L_x_158:
        /* <DEDUP_REMOVED lines=9> */
.L_x_161:
[----:B------:R-:W-:Y:S05]  /*d8d0*/  BSYNC B1 ;  /* 0x0000000000017941 */ /* 0x000fea0003800000 */
.L_x_160:
        /* <DEDUP_REMOVED lines=12> */
.L_x_163:
[----:B------:R-:W-:Y:S05]  /*d9a0*/  BSYNC B1 ;  /* 0x0000000000017941 */ /* 0x000fea0003800000 */
.L_x_162:
        /* <DEDUP_REMOVED lines=9> */
.L_x_165:
[----:B------:R-:W-:Y:S05]  /*da40*/  BSYNC B1 ;  /* 0x0000000000017941 */ /* 0x000fea0003800000 */
.L_x_164:
        /* <DEDUP_REMOVED lines=9> */
.L_x_167:
[----:B------:R-:W-:Y:S05]  /*dae0*/  BSYNC B1 ;  /* 0x0000000000017941 */ /* 0x000fea0003800000 */
.L_x_166:
        /* <DEDUP_REMOVED lines=12> */
.L_x_169:
[----:B------:R-:W-:Y:S05]  /*dbb0*/  BSYNC B1 ;  /* 0x0000000000017941 */ /* 0x000fea0003800000 */
.L_x_168:
        /* <DEDUP_REMOVED lines=9> */
.L_x_171:
[----:B------:R-:W-:Y:S05]  /*dc50*/  BSYNC B1 ;  /* 0x0000000000017941 */ /* 0x000fea0003800000 */
.L_x_170:
        /* <DEDUP_REMOVED lines=9> */
.L_x_173:
[----:B------:R-:W-:Y:S05]  /*dcf0*/  BSYNC B1 ;  /* 0x0000000000017941 */ /* 0x000fea0003800000 */
.L_x_172:
        /* <DEDUP_REMOVED lines=12> */
.L_x_175:
[----:B------:R-:W-:Y:S05]  /*ddc0*/  BSYNC B1 ;  /* 0x0000000000017941 */ /* 0x000fea0003800000 */
.L_x_174:
        /* <DEDUP_REMOVED lines=9> */
.L_x_177:
[----:B------:R-:W-:Y:S05]  /*de60*/  BSYNC B1 ;  /* 0x0000000000017941 */ /* 0x000fea0003800000 */
.L_x_176:
        /* <DEDUP_REMOVED lines=9> */
.L_x_179:
[----:B------:R-:W-:Y:S05]  /*df00*/  BSYNC B1 ;  /* 0x0000000000017941 */ /* 0x000fea0003800000 */
.L_x_178:
        /* <DEDUP_REMOVED lines=12> */
.L_x_181:
[----:B------:R-:W-:Y:S05]  /*dfd0*/  BSYNC B1 ;  /* 0x0000000000017941 */ /* 0x000fea0003800000 */
.L_x_180:
        /* <DEDUP_REMOVED lines=9> */
.L_x_183:
[----:B------:R-:W-:Y:S05]  /*e070*/  BSYNC B1 ;  /* 0x0000000000017941 */ /* 0x000fea0003800000 */
.L_x_182:
        /* <DEDUP_REMOVED lines=9> */
.L_x_185:
[----:B------:R-:W-:Y:S05]  /*e110*/  BSYNC B1 ;  /* 0x0000000000017941 */ /* 0x000fea0003800000 */
.L_x_184:
        /* <DEDUP_REMOVED lines=12> */
.L_x_187:
[----:B------:R-:W-:Y:S05]  /*e1e0*/  BSYNC B1 ;  /* 0x0000000000017941 */ /* 0x000fea0003800000 */
.L_x_186:
        /* <DEDUP_REMOVED lines=9> */
.L_x_189:
[----:B------:R-:W-:Y:S05]  /*e280*/  BSYNC B1 ;  /* 0x0000000000017941 */ /* 0x000fea0003800000 */
.L_x_188:
        /* <DEDUP_REMOVED lines=9> */
.L_x_191:
[----:B------:R-:W-:Y:S05]  /*e320*/  BSYNC B1 ;  /* 0x0000000000017941 */ /* 0x000fea0003800000 */
.L_x_190:
        /* <DEDUP_REMOVED lines=12> */
.L_x_193:
[----:B------:R-:W-:Y:S05]  /*e3f0*/  BSYNC B1 ;  /* 0x0000000000017941 */ /* 0x000fea0003800000 */
.L_x_192:
        /* <DEDUP_REMOVED lines=9> */
.L_x_195:
[----:B------:R-:W-:Y:S05]  /*e490*/  BSYNC B1 ;  /* 0x0000000000017941 */ /* 0x000fea0003800000 */
.L_x_194:
        /* <DEDUP_REMOVED lines=9> */
.L_x_197:
[----:B------:R-:W-:Y:S05]  /*e530*/  BSYNC B1 ;  /* 0x0000000000017941 */ /* 0x000fea0003800000 */
.L_x_196:
        /* <DEDUP_REMOVED lines=12> */
.L_x_199:
[----:B------:R-:W-:Y:S05]  /*e600*/  BSYNC B1 ;  /* 0x0000000000017941 */ /* 0x000fea0003800000 */
.L_x_198:
        /* <DEDUP_REMOVED lines=9> */
.L_x_201:
[----:B------:R-:W-:Y:S05]  /*e6a0*/  BSYNC B1 ;  /* 0x0000000000017941 */ /* 0x000fea0003800000 */
.L_x_200:
        /* <DEDUP_REMOVED lines=9> */
.L_x_203:
[----:B------:R-:W-:Y:S05]  /*e740*/  BSYNC B1 ;  /* 0x0000000000017941 */ /* 0x000fea0003800000 */
.L_x_202:
        /* <DEDUP_REMOVED lines=12> */
.L_x_205:
[----:B------:R-:W-:Y:S05]  /*e810*/  BSYNC B1 ;  /* 0x0000000000017941 */ /* 0x000fea0003800000 */
.L_x_204:
        /* <DEDUP_REMOVED lines=9> */
.L_x_207:
[----:B------:R-:W-:Y:S05]  /*e8b0*/  BSYNC B1 ;  /* 0x0000000000017941 */ /* 0x000fea0003800000 */
.L_x_206:
        /* <DEDUP_REMOVED lines=9> */
.L_x_209:
[----:B------:R-:W-:Y:S05]  /*e950*/  BSYNC B1 ;  /* 0x0000000000017941 */ /* 0x000fea0003800000 */
.L_x_208:
        /* <DEDUP_REMOVED lines=12> */
.L_x_211:
[----:B------:R-:W-:Y:S05]  /*ea20*/  BSYNC B1 ;  /* 0x0000000000017941 */ /* 0x000fea0003800000 */
.L_x_210:
        /* <DEDUP_REMOVED lines=9> */
.L_x_213:
[----:B------:R-:W-:Y:S05]  /*eac0*/  BSYNC B1 ;  /* 0x0000000000017941 */ /* 0x000fea0003800000 */
.L_x_212:
        /* <DEDUP_REMOVED lines=9> */
.L_x_215:
[----:B------:R-:W-:Y:S05]  /*eb60*/  BSYNC B1 ;  /* 0x0000000000017941 */ /* 0x000fea0003800000 */
.L_x_214:
        /* <DEDUP_REMOVED lines=12> */
.L_x_217:
[----:B------:R-:W-:Y:S05]  /*ec30*/  BSYNC B1 ;  /* 0x0000000000017941 */ /* 0x000fea0003800000 */
.L_x_216:
        /* <DEDUP_REMOVED lines=9> */
.L_x_219:
[----:B------:R-:W-:Y:S05]  /*ecd0*/  BSYNC B1 ;  /* 0x0000000000017941 */ /* 0x000fea0003800000 */
.L_x_218:
        /* <DEDUP_REMOVED lines=9> */
.L_x_221:
[----:B------:R-:W-:Y:S05]  /*ed70*/  BSYNC B1 ;  /* 0x0000000000017941 */ /* 0x000fea0003800000 */
.L_x_220:
        /* <DEDUP_REMOVED lines=12> */
.L_x_223:
[----:B------:R-:W-:Y:S05]  /*ee40*/  BSYNC B1 ;  /* 0x0000000000017941 */ /* 0x000fea0003800000 */
.L_x_222:
        /* <DEDUP_REMOVED lines=9> */
.L_x_225:
[----:B------:R-:W-:Y:S05]  /*eee0*/  BSYNC B1 ;  /* 0x0000000000017941 */ /* 0x000fea0003800000 */
.L_x_224:
        /* <DEDUP_REMOVED lines=9> */
.L_x_227:
[----:B------:R-:W-:Y:S05]  /*ef80*/  BSYNC B1 ;  /* 0x0000000000017941 */ /* 0x000fea0003800000 */
.L_x_226:
        /* <DEDUP_REMOVED lines=12> */
.L_x_229:
[----:B------:R-:W-:Y:S05]  /*f050*/  BSYNC B1 ;  /* 0x0000000000017941 */ /* 0x000fea0003800000 */
.L_x_228:
        /* <DEDUP_REMOVED lines=9> */
.L_x_231:
[----:B------:R-:W-:Y:S05]  /*f0f0*/  BSYNC B1 ;  /* 0x0000000000017941 */ /* 0x000fea0003800000 */
.L_x_230:
        /* <DEDUP_REMOVED lines=9> */
.L_x_233:
[----:B------:R-:W-:Y:S05]  /*f190*/  BSYNC B1 ;  /* 0x0000000000017941 */ /* 0x000fea0003800000 */
.L_x_232:
        /* <DEDUP_REMOVED lines=12> */
.L_x_235:
[----:B------:R-:W-:Y:S05]  /*f260*/  BSYNC B1 ;  /* 0x0000000000017941 */ /* 0x000fea0003800000 */
.L_x_234:
        /* <DEDUP_REMOVED lines=9> */
.L_x_237:
[----:B------:R-:W-:Y:S05]  /*f300*/  BSYNC B1 ;  /* 0x0000000000017941 */ /* 0x000fea0003800000 */
.L_x_236:
        /* <DEDUP_REMOVED lines=9> */
.L_x_239:
[----:B------:R-:W-:Y:S05]  /*f3a0*/  BSYNC B1 ;  /* 0x0000000000017941 */ /* 0x000fea0003800000 */
.L_x_238:
        /* <DEDUP_REMOVED lines=12> */
.L_x_241:
[----:B------:R-:W-:Y:S05]  /*f470*/  BSYNC B1 ;  /* 0x0000000000017941 */ /* 0x000fea0003800000 */
.L_x_240:
        /* <DEDUP_REMOVED lines=9> */
.L_x_243:
[----:B------:R-:W-:Y:S05]  /*f510*/  BSYNC B1 ;  /* 0x0000000000017941 */ /* 0x000fea0003800000 */
.L_x_242:
        /* <DEDUP_REMOVED lines=9> */
.L_x_245:
[----:B------:R-:W-:Y:S05]  /*f5b0*/  BSYNC B1 ;  /* 0x0000000000017941 */ /* 0x000fea0003800000 */
.L_x_244:
        /* <DEDUP_REMOVED lines=12> */
.L_x_247:
[----:B------:R-:W-:Y:S05]  /*f680*/  BSYNC B1 ;  /* 0x0000000000017941 */ /* 0x000fea0003800000 */
.L_x_246:
        /* <DEDUP_REMOVED lines=9> */
.L_x_249:
[----:B------:R-:W-:Y:S05]  /*f720*/  BSYNC B1 ;  /* 0x0000000000017941 */ /* 0x000fea0003800000 */
.L_x_248:
        /* <DEDUP_REMOVED lines=9> */
.L_x_251:
[----:B------:R-:W-:Y:S05]  /*f7c0*/  BSYNC B1 ;  /* 0x0000000000017941 */ /* 0x000fea0003800000 */
.L_x_250:
        /* <DEDUP_REMOVED lines=12> */
.L_x_253:
[----:B------:R-:W-:Y:S05]  /*f890*/  BSYNC B1 ;  /* 0x0000000000017941 */ /* 0x000fea0003800000 */
.L_x_252:
        /* <DEDUP_REMOVED lines=9> */
.L_x_255:
[----:B------:R-:W-:Y:S05]  /*f930*/  BSYNC B1 ;  /* 0x0000000000017941 */ /* 0x000fea0003800000 */
.L_x_254:
        /* <DEDUP_REMOVED lines=9> */
.L_x_257:
[----:B------:R-:W-:Y:S05]  /*f9d0*/  BSYNC B1 ;  /* 0x0000000000017941 */ /* 0x000fea0003800000 */
.L_x_256:
        /* <DEDUP_REMOVED lines=12> */
.L_x_259:
[----:B------:R-:W-:Y:S05]  /*faa0*/  BSYNC B1 ;  /* 0x0000000000017941 */ /* 0x000fea0003800000 */
.L_x_258:
        /* <DEDUP_REMOVED lines=9> */
.L_x_261:
[----:B------:R-:W-:Y:S05]  /*fb40*/  BSYNC B1 ;  /* 0x0000000000017941 */ /* 0x000fea0003800000 */
.L_x_260:
        /* <DEDUP_REMOVED lines=9> */
.L_x_263:
[----:B------:R-:W-:Y:S05]  /*fbe0*/  BSYNC B1 ;  /* 0x0000000000017941 */ /* 0x000fea0003800000 */
.L_x_262:
        /* <DEDUP_REMOVED lines=12> */
.L_x_265:
[----:B------:R-:W-:Y:S05]  /*fcb0*/  BSYNC B1 ;  /* 0x0000000000017941 */ /* 0x000fea0003800000 */
.L_x_264:
        /* <DEDUP_REMOVED lines=9> */
.L_x_267:
[----:B------:R-:W-:Y:S05]  /*fd50*/  BSYNC B1 ;  /* 0x0000000000017941 */ /* 0x000fea0003800000 */
.L_x_266:
        /* <DEDUP_REMOVED lines=9> */
.L_x_269:
[----:B------:R-:W-:Y:S05]  /*fdf0*/  BSYNC B1 ;  /* 0x0000000000017941 */ /* 0x000fea0003800000 */
.L_x_268:
        /* <DEDUP_REMOVED lines=12> */
.L_x_271:
[----:B------:R-:W-:Y:S05]  /*fec0*/  BSYNC B1 ;  /* 0x0000000000017941 */ /* 0x000fea0003800000 */
.L_x_270:
        /* <DEDUP_REMOVED lines=9> */
.L_x_273:
[----:B------:R-:W-:Y:S05]  /*ff60*/  BSYNC B1 ;  /* 0x0000000000017941 */ /* 0x000fea0003800000 */
.L_x_272:
        /* <DEDUP_REMOVED lines=9> */
.L_x_275:
[----:B------:R-:W-:Y:S05]  /*10000*/  BSYNC B1 ;  /* 0x0000000000017941 */ /* 0x000fea0003800000 */
.L_x_274:
        /* <DEDUP_REMOVED lines=12> */
.L_x_277:
[----:B------:R-:W-:Y:S05]  /*100d0*/  BSYNC B1 ;  /* 0x0000000000017941 */ /* 0x000fea0003800000 */
.L_x_276:
        /* <DEDUP_REMOVED lines=9> */
.L_x_279:
[----:B------:R-:W-:Y:S05]  /*10170*/  BSYNC B1 ;  /* 0x0000000000017941 */ /* 0x000fea0003800000 */
.L_x_278:
        /* <DEDUP_REMOVED lines=9> */
.L_x_281:
[----:B------:R-:W-:Y:S05]  /*10210*/  BSYNC B1 ;  /* 0x0000000000017941 */ /* 0x000fea0003800000 */
.L_x_280:
        /* <DEDUP_REMOVED lines=12> */
.L_x_283:
[----:B------:R-:W-:Y:S05]  /*102e0*/  BSYNC B1 ;  /* 0x0000000000017941 */ /* 0x000fea0003800000 */
.L_x_282:
        /* <DEDUP_REMOVED lines=9> */
.L_x_285:
[----:B------:R-:W-:Y:S05]  /*10380*/  BSYNC B1 ;  /* 0x0000000000017941 */ /* 0x000fea0003800000 */
.L_x_284:
        /* <DEDUP_REMOVED lines=9> */
.L_x_287:
[----:B------:R-:W-:Y:S05]  /*10420*/  BSYNC B1 ;  /* 0x0000000000017941 */ /* 0x000fea0003800000 */
.L_x_286:
        /* <DEDUP_REMOVED lines=12> */
.L_x_289:
[----:B------:R-:W-:Y:S05]  /*104f0*/  BSYNC B1 ;  /* 0x0000000000017941 */ /* 0x000fea0003800000 */
.L_x_288:
        /* <DEDUP_REMOVED lines=9> */
.L_x_291:
[----:B------:R-:W-:Y:S05]  /*10590*/  BSYNC B1 ;  /* 0x0000000000017941 */ /* 0x000fea0003800000 */
.L_x_290:
        /* <DEDUP_REMOVED lines=9> */
.L_x_293:
[----:B------:R-:W-:Y:S05]  /*10630*/  BSYNC B1 ;  /* 0x0000000000017941 */ /* 0x000fea0003800000 */
.L_x_292:
        /* <DEDUP_REMOVED lines=12> */
.L_x_295:
[----:B------:R-:W-:Y:S05]  /*10700*/  BSYNC B1 ;  /* 0x0000000000017941 */ /* 0x000fea0003800000 */
.L_x_294:
        /* <DEDUP_REMOVED lines=9> */
.L_x_297:
[----:B------:R-:W-:Y:S05]  /*107a0*/  BSYNC B1 ;  /* 0x0000000000017941 */ /* 0x000fea0003800000 */
.L_x_296:
        /* <DEDUP_REMOVED lines=9> */
.L_x_299:
[----:B------:R-:W-:Y:S05]  /*10840*/  BSYNC B1 ;  /* 0x0000000000017941 */ /* 0x000fea0003800000 */
.L_x_298:
        /* <DEDUP_REMOVED lines=12> */
.L_x_301:
[----:B------:R-:W-:Y:S05]  /*10910*/  BSYNC B1 ;  /* 0x0000000000017941 */ /* 0x000fea0003800000 */
.L_x_300:
        /* <DEDUP_REMOVED lines=9> */
.L_x_303:
[----:B------:R-:W-:Y:S05]  /*109b0*/  BSYNC B1 ;  /* 0x0000000000017941 */ /* 0x000fea0003800000 */
.L_x_302:
        /* <DEDUP_REMOVED lines=9> */
.L_x_305:
[----:B------:R-:W-:Y:S05]  /*10a50*/  BSYNC B1 ;  /* 0x0000000000017941 */ /* 0x000fea0003800000 */
.L_x_304:
        /* <DEDUP_REMOVED lines=12> */
.L_x_307:
[----:B------:R-:W-:Y:S05]  /*10b20*/  BSYNC B1 ;  /* 0x0000000000017941 */ /* 0x000fea0003800000 */
.L_x_306:
        /* <DEDUP_REMOVED lines=9> */
.L_x_309:
[----:B------:R-:W-:Y:S05]  /*10bc0*/  BSYNC B1 ;  /* 0x0000000000017941 */ /* 0x000fea0003800000 */
.L_x_308:
        /* <DEDUP_REMOVED lines=9> */
.L_x_311:
[----:B------:R-:W-:Y:S05]  /*10c60*/  BSYNC B1 ;  /* 0x0000000000017941 */ /* 0x000fea0003800000 */
.L_x_310:
        /* <DEDUP_REMOVED lines=12> */
.L_x_313:
[----:B------:R-:W-:Y:S05]  /*10d30*/  BSYNC B1 ;  /* 0x0000000000017941 */ /* 0x000fea0003800000 */
.L_x_312:
        /* <DEDUP_REMOVED lines=9> */
.L_x_315:
[----:B------:R-:W-:Y:S05]  /*10dd0*/  BSYNC B1 ;  /* 0x0000000000017941 */ /* 0x000fea0003800000 */
.L_x_314:
        /* <DEDUP_REMOVED lines=9> */
.L_x_317:
[----:B------:R-:W-:Y:S05]  /*10e70*/  BSYNC B1 ;  /* 0x0000000000017941 */ /* 0x000fea0003800000 */
.L_x_316:
        /* <DEDUP_REMOVED lines=12> */
.L_x_319:
[----:B------:R-:W-:Y:S05]  /*10f40*/  BSYNC B1 ;  /* 0x0000000000017941 */ /* 0x000fea0003800000 */
.L_x_318:
        /* <DEDUP_REMOVED lines=9> */
.L_x_321:
[----:B------:R-:W-:Y:S05]  /*10fe0*/  BSYNC B1 ;  /* 0x0000000000017941 */ /* 0x000fea0003800000 */
.L_x_320:
        /* <DEDUP_REMOVED lines=9> */
.L_x_323:
[----:B------:R-:W-:Y:S05]  /*11080*/  BSYNC B1 ;  /* 0x0000000000017941 */ /* 0x000fea0003800000 */
.L_x_322:
        /* <DEDUP_REMOVED lines=12> */
.L_x_325:
[----:B------:R-:W-:Y:S05]  /*11150*/  BSYNC B1 ;  /* 0x0000000000017941 */ /* 0x000fea0003800000 */
.L_x_324:
        /* <DEDUP_REMOVED lines=9> */
.L_x_327:
[----:B------:R-:W-:Y:S05]  /*111f0*/  BSYNC B1 ;  /* 0x0000000000017941 */ /* 0x000fea0003800000 */
.L_x_326:
        /* <DEDUP_REMOVED lines=9> */
.L_x_329:
[----:B------:R-:W-:Y:S05]  /*11290*/  BSYNC B1 ;  /* 0x0000000000017941 */ /* 0x000fea0003800000 */
.L_x_328:
        /* <DEDUP_REMOVED lines=12> */
.L_x_331:
[----:B------:R-:W-:Y:S05]  /*11360*/  BSYNC B1 ;  /* 0x0000000000017941 */ /* 0x000fea0003800000 */
.L_x_330:
        /* <DEDUP_REMOVED lines=9> */
.L_x_333:
[----:B------:R-:W-:Y:S05]  /*11400*/  BSYNC B1 ;  /* 0x0000000000017941 */ /* 0x000fea0003800000 */
.L_x_332:
        /* <DEDUP_REMOVED lines=9> */
.L_x_335:
[----:B------:R-:W-:Y:S05]  /*114a0*/  BSYNC B1 ;  /* 0x0000000000017941 */ /* 0x000fea0003800000 */
.L_x_334:
        /* <DEDUP_REMOVED lines=12> */
.L_x_337:
[----:B------:R-:W-:Y:S05]  /*11570*/  BSYNC B1 ;  /* 0x0000000000017941 */ /* 0x000fea0003800000 */
.L_x_336:
        /* <DEDUP_REMOVED lines=9> */
.L_x_339:
[----:B------:R-:W-:Y:S05]  /*11610*/  BSYNC B1 ;  /* 0x0000000000017941 */ /* 0x000fea0003800000 */
.L_x_338:
        /* <DEDUP_REMOVED lines=9> */
.L_x_341:
[----:B------:R-:W-:Y:S05]  /*116b0*/  BSYNC B1 ;  /* 0x0000000000017941 */ /* 0x000fea0003800000 */
.L_x_340:
        /* <DEDUP_REMOVED lines=12> */
.L_x_343:
[----:B------:R-:W-:Y:S05]  /*11780*/  BSYNC B1 ;  /* 0x0000000000017941 */ /* 0x000fea0003800000 */
.L_x_342:
        /* <DEDUP_REMOVED lines=9> */
.L_x_345:
[----:B------:R-:W-:Y:S05]  /*11820*/  BSYNC B1 ;  /* 0x0000000000017941 */ /* 0x000fea0003800000 */
.L_x_344:
        /* <DEDUP_REMOVED lines=9> */
.L_x_347:
[----:B------:R-:W-:Y:S05]  /*118c0*/  BSYNC B1 ;  /* 0x0000000000017941 */ /* 0x000fea0003800000 */
.L_x_346:
        /* <DEDUP_REMOVED lines=12> */
.L_x_349:
[----:B------:R-:W-:Y:S05]  /*11990*/  BSYNC B1 ;  /* 0x0000000000017941 */ /* 0x000fea0003800000 */
.L_x_348:
        /* <DEDUP_REMOVED lines=9> */
.L_x_351:
[----:B------:R-:W-:Y:S05]  /*11a30*/  BSYNC B1 ;  /* 0x0000000000017941 */ /* 0x000fea0003800000 */
.L_x_350:
        /* <DEDUP_REMOVED lines=9> */
.L_x_353:
[----:B------:R-:W-:Y:S05]  /*11ad0*/  BSYNC B1 ;  /* 0x0000000000017941 */ /* 0x000fea0003800000 */
.L_x_352:
        /* <DEDUP_REMOVED lines=12> */
.L_x_355:
[----:B------:R-:W-:Y:S05]  /*11ba0*/  BSYNC B1 ;  /* 0x0000000000017941 */ /* 0x000fea0003800000 */
.L_x_354:
        /* <DEDUP_REMOVED lines=9> */
.L_x_357:
[----:B------:R-:W-:Y:S05]  /*11c40*/  BSYNC B1 ;  /* 0x0000000000017941 */ /* 0x000fea0003800000 */
.L_x_356:
        /* <DEDUP_REMOVED lines=9> */
.L_x_359:
[----:B------:R-:W-:Y:S05]  /*11ce0*/  BSYNC B1 ;  /* 0x0000000000017941 */ /* 0x000fea0003800000 */
.L_x_358:
        /* <DEDUP_REMOVED lines=12> */
.L_x_361:
[----:B------:R-:W-:Y:S05]  /*11db0*/  BSYNC B1 ;  /* 0x0000000000017941 */ /* 0x000fea0003800000 */
.L_x_360:
        /* <DEDUP_REMOVED lines=9> */
.L_x_363:
[----:B------:R-:W-:Y:S05]  /*11e50*/  BSYNC B1 ;  /* 0x0000000000017941 */ /* 0x000fea0003800000 */
.L_x_362:
        /* <DEDUP_REMOVED lines=9> */
.L_x_365:
[----:B------:R-:W-:Y:S05]  /*11ef0*/  BSYNC B1 ;  /* 0x0000000000017941 */ /* 0x000fea0003800000 */
.L_x_364:
        /* <DEDUP_REMOVED lines=12> */
.L_x_367:
[----:B------:R-:W-:Y:S05]  /*11fc0*/  BSYNC B1 ;  /* 0x0000000000017941 */ /* 0x000fea0003800000 */
.L_x_366:
        /* <DEDUP_REMOVED lines=9> */
.L_x_369:
[----:B------:R-:W-:Y:S05]  /*12060*/  BSYNC B1 ;  /* 0x0000000000017941 */ /* 0x000fea0003800000 */
.L_x_368:
        /* <DEDUP_REMOVED lines=9> */
.L_x_371:
[----:B------:R-:W-:Y:S05]  /*12100*/  BSYNC B1 ;  /* 0x0000000000017941 */ /* 0x000fea0003800000 */
.L_x_370:
        /* <DEDUP_REMOVED lines=12> */
.L_x_373:
[----:B------:R-:W-:Y:S05]  /*121d0*/  BSYNC B1 ;  /* 0x0000000000017941 */ /* 0x000fea0003800000 */
.L_x_372:
        /* <DEDUP_REMOVED lines=9> */
.L_x_375:
[----:B------:R-:W-:Y:S05]  /*12270*/  BSYNC B1 ;  /* 0x0000000000017941 */ /* 0x000fea0003800000 */
.L_x_374:
        /* <DEDUP_REMOVED lines=9> */
.L_x_377:
[----:B------:R-:W-:Y:S05]  /*12310*/  BSYNC B1 ;  /* 0x0000000000017941 */ /* 0x000fea0003800000 */
.L_x_376:
        /* <DEDUP_REMOVED lines=12> */
.L_x_379:
[----:B------:R-:W-:Y:S05]  /*123e0*/  BSYNC B1 ;  /* 0x0000000000017941 */ /* 0x000fea0003800000 */
.L_x_378:
        /* <DEDUP_REMOVED lines=9> */
.L_x_381:
[----:B------:R-:W-:Y:S05]  /*12480*/  BSYNC B1 ;  /* 0x0000000000017941 */ /* 0x000fea0003800000 */
.L_x_380:
        /* <DEDUP_REMOVED lines=9> */
.L_x_383:
[----:B------:R-:W-:Y:S05]  /*12520*/  BSYNC B1 ;  /* 0x0000000000017941 */ /* 0x000fea0003800000 */
.L_x_382:
        /* <DEDUP_REMOVED lines=12> */
.L_x_385:
[----:B------:R-:W-:Y:S05]  /*125f0*/  BSYNC B1 ;  /* 0x0000000000017941 */ /* 0x000fea0003800000 */
.L_x_384:
        /* <DEDUP_REMOVED lines=9> */
.L_x_387:
[----:B------:R-:W-:Y:S05]  /*12690*/  BSYNC B1 ;  /* 0x0000000000017941 */ /* 0x000fea0003800000 */
.L_x_386:
        /* <DEDUP_REMOVED lines=9> */
.L_x_389:
[----:B------:R-:W-:Y:S05]  /*12730*/  BSYNC B1 ;  /* 0x0000000000017941 */ /* 0x000fea0003800000 */
.L_x_388:
        /* <DEDUP_REMOVED lines=12> */
.L_x_391:
[----:B------:R-:W-:Y:S05]  /*12800*/  BSYNC B1 ;  /* 0x0000000000017941 */ /* 0x000fea0003800000 */
.L_x_390:
        /* <DEDUP_REMOVED lines=9> */
.L_x_393:
[----:B------:R-:W-:Y:S05]  /*128a0*/  BSYNC B1 ;  /* 0x0000000000017941 */ /* 0x000fea0003800000 */
.L_x_392:
        /* <DEDUP_REMOVED lines=9> */
.L_x_395:
[----:B------:R-:W-:Y:S05]  /*12940*/  BSYNC B1 ;  /* 0x0000000000017941 */ /* 0x000fea0003800000 */
.L_x_394:
        /* <DEDUP_REMOVED lines=12> */
.L_x_397:
[----:B------:R-:W-:Y:S05]  /*12a10*/  BSYNC B1 ;  /* 0x0000000000017941 */ /* 0x000fea0003800000 */
.L_x_396:
        /* <DEDUP_REMOVED lines=9> */
.L_x_399:
[----:B------:R-:W-:Y:S05]  /*12ab0*/  BSYNC B1 ;  /* 0x0000000000017941 */ /* 0x000fea0003800000 */
.L_x_398:
        /* <DEDUP_REMOVED lines=9> */
.L_x_401:
[----:B------:R-:W-:Y:S05]  /*12b50*/  BSYNC B1 ;  /* 0x0000000000017941 */ /* 0x000fea0003800000 */
.L_x_400:
        /* <DEDUP_REMOVED lines=12> */
.L_x_403:
[----:B------:R-:W-:Y:S05]  /*12c20*/  BSYNC B1 ;  /* 0x0000000000017941 */ /* 0x000fea0003800000 */
.L_x_402:
        /* <DEDUP_REMOVED lines=9> */
.L_x_405:
[----:B------:R-:W-:Y:S05]  /*12cc0*/  BSYNC B1 ;  /* 0x0000000000017941 */ /* 0x000fea0003800000 */
.L_x_404:
        /* <DEDUP_REMOVED lines=9> */
.L_x_407:
[----:B------:R-:W-:Y:S05]  /*12d60*/  BSYNC B1 ;  /* 0x0000000000017941 */ /* 0x000fea0003800000 */
.L_x_406:
        /* <DEDUP_REMOVED lines=12> */
.L_x_409:
[----:B------:R-:W-:Y:S05]  /*12e30*/  BSYNC B1 ;  /* 0x0000000000017941 */ /* 0x000fea0003800000 */
.L_x_408:
        /* <DEDUP_REMOVED lines=9> */
.L_x_411:
[----:B------:R-:W-:Y:S05]  /*12ed0*/  BSYNC B1 ;  /* 0x0000000000017941 */ /* 0x000fea0003800000 */
.L_x_410:
        /* <DEDUP_REMOVED lines=9> */
.L_x_413:
[----:B------:R-:W-:Y:S05]  /*12f70*/  BSYNC B1 ;  /* 0x0000000000017941 */ /* 0x000fea0003800000 */
.L_x_412:
        /* <DEDUP_REMOVED lines=12> */
.L_x_415:
[----:B------:R-:W-:Y:S05]  /*13040*/  BSYNC B1 ;  /* 0x0000000000017941 */ /* 0x000fea0003800000 */
.L_x_414:
        /* <DEDUP_REMOVED lines=9> */
.L_x_417:
[----:B------:R-:W-:Y:S05]  /*130e0*/  BSYNC B1 ;  /* 0x0000000000017941 */ /* 0x000fea0003800000 */
.L_x_416:
        /* <DEDUP_REMOVED lines=9> */
.L_x_419:
[----:B------:R-:W-:Y:S05]  /*13180*/  BSYNC B1 ;  /* 0x0000000000017941 */ /* 0x000fea0003800000 */
.L_x_418:
        /* <DEDUP_REMOVED lines=12> */
.L_x_421:
[----:B------:R-:W-:Y:S05]  /*13250*/  BSYNC B1 ;  /* 0x0000000000017941 */ /* 0x000fea0003800000 */
.L_x_420:
        /* <DEDUP_REMOVED lines=9> */
.L_x_423:
[----:B------:R-:W-:Y:S05]  /*132f0*/  BSYNC B1 ;  /* 0x0000000000017941 */ /* 0x000fea0003800000 */
.L_x_422:
        /* <DEDUP_REMOVED lines=9> */
.L_x_425:
[----:B------:R-:W-:Y:S05]  /*13390*/  BSYNC B1 ;  /* 0x0000000000017941 */ /* 0x000fea0003800000 */
.L_x_424:
        /* <DEDUP_REMOVED lines=12> */
.L_x_427:
[----:B------:R-:W-:Y:S05]  /*13460*/  BSYNC B1 ;  /* 0x0000000000017941 */ /* 0x000fea0003800000 */
.L_x_426:
        /* <DEDUP_REMOVED lines=9> */
.L_x_429:
[----:B------:R-:W-:Y:S05]  /*13500*/  BSYNC B1 ;  /* 0x0000000000017941 */ /* 0x000fea0003800000 */
.L_x_428:
        /* <DEDUP_REMOVED lines=9> */
.L_x_431:
[----:B------:R-:W-:Y:S05]  /*135a0*/  BSYNC B1 ;  /* 0x0000000000017941 */ /* 0x000fea0003800000 */
.L_x_430:
        /* <DEDUP_REMOVED lines=12> */
.L_x_433:
[----:B------:R-:W-:Y:S05]  /*13670*/  BSYNC B1 ;  /* 0x0000000000017941 */ /* 0x000fea0003800000 */
.L_x_432:
        /* <DEDUP_REMOVED lines=9> */
.L_x_435:
[----:B------:R-:W-:Y:S05]  /*13710*/  BSYNC B1 ;  /* 0x0000000000017941 */ /* 0x000fea0003800000 */
.L_x_434:
        /* <DEDUP_REMOVED lines=9> */
.L_x_437:
[----:B------:R-:W-:Y:S05]  /*137b0*/  BSYNC B1 ;  /* 0x0000000000017941 */ /* 0x000fea0003800000 */
.L_x_436:
        /* <DEDUP_REMOVED lines=12> */
.L_x_439:
[----:B------:R-:W-:Y:S05]  /*13880*/  BSYNC B1 ;  /* 0x0000000000017941 */ /* 0x000fea0003800000 */
.L_x_438:
        /* <DEDUP_REMOVED lines=9> */
.L_x_441:
[----:B------:R-:W-:Y:S05]  /*13920*/  BSYNC B1 ;  /* 0x0000000000017941 */ /* 0x000fea0003800000 */
.L_x_440:
        /* <DEDUP_REMOVED lines=9> */
.L_x_443:
[----:B------:R-:W-:Y:S05]  /*139c0*/  BSYNC B1 ;  /* 0x0000000000017941 */ /* 0x000fea0003800000 */
.L_x_442:
        /* <DEDUP_REMOVED lines=12> */
.L_x_445:
[----:B------:R-:W-:Y:S05]  /*13a90*/  BSYNC B1 ;  /* 0x0000000000017941 */ /* 0x000fea0003800000 */
.L_x_444:
        /* <DEDUP_REMOVED lines=9> */
.L_x_447:
[----:B------:R-:W-:Y:S05]  /*13b30*/  BSYNC B1 ;  /* 0x0000000000017941 */ /* 0x000fea0003800000 */
.L_x_446:
        /* <DEDUP_REMOVED lines=9> */
.L_x_449:
[----:B------:R-:W-:Y:S05]  /*13bd0*/  BSYNC B1 ;  /* 0x0000000000017941 */ /* 0x000fea0003800000 */
.L_x_448:
        /* <DEDUP_REMOVED lines=12> */
.L_x_451:
[----:B------:R-:W-:Y:S05]  /*13ca0*/  BSYNC B1 ;  /* 0x0000000000017941 */ /* 0x000fea0003800000 */
.L_x_450:
        /* <DEDUP_REMOVED lines=9> */
.L_x_453:
[----:B------:R-:W-:Y:S05]  /*13d40*/  BSYNC B1 ;  /* 0x0000000000017941 */ /* 0x000fea0003800000 */
.L_x_452:
        /* <DEDUP_REMOVED lines=9> */
.L_x_455:
[----:B------:R-:W-:Y:S05]  /*13de0*/  BSYNC B1 ;  /* 0x0000000000017941 */ /* 0x000fea0003800000 */
.L_x_454:
        /* <DEDUP_REMOVED lines=12> */
.L_x_457:
[----:B------:R-:W-:Y:S05]  /*13eb0*/  BSYNC B1 ;  /* 0x0000000000017941 */ /* 0x000fea0003800000 */
.L_x_456:
        /* <DEDUP_REMOVED lines=9> */
.L_x_459:
[----:B------:R-:W-:Y:S05]  /*13f50*/  BSYNC B1 ;  /* 0x0000000000017941 */ /* 0x000fea0003800000 */
.L_x_458:
        /* <DEDUP_REMOVED lines=9> */
.L_x_461:
[----:B------:R-:W-:Y:S05]  /*13ff0*/  BSYNC B1 ;  /* 0x0000000000017941 */ /* 0x000fea0003800000 */
.L_x_460:
        /* <DEDUP_REMOVED lines=12> */
.L_x_463:
[----:B------:R-:W-:Y:S05]  /*140c0*/  BSYNC B1 ;  /* 0x0000000000017941 */ /* 0x000fea0003800000 */
.L_x_462:
        /* <DEDUP_REMOVED lines=9> */
.L_x_465:
[----:B------:R-:W-:Y:S05]  /*14160*/  BSYNC B1 ;  /* 0x0000000000017941 */ /* 0x000fea0003800000 */
.L_x_464:
        /* <DEDUP_REMOVED lines=9> */
.L_x_467:
[----:B------:R-:W-:Y:S05]  /*14200*/  BSYNC B1 ;  /* 0x0000000000017941 */ /* 0x000fea0003800000 */
.L_x_466:
        /* <DEDUP_REMOVED lines=12> */
.L_x_469:
[----:B------:R-:W-:Y:S05]  /*142d0*/  BSYNC B1 ;  /* 0x0000000000017941 */ /* 0x000fea0003800000 */
.L_x_468:
        /* <DEDUP_REMOVED lines=9> */
.L_x_471:
[----:B------:R-:W-:Y:S05]  /*14370*/  BSYNC B1 ;  /* 0x0000000000017941 */ /* 0x000fea0003800000 */
.L_x_470:
        /* <DEDUP_REMOVED lines=9> */
.L_x_473:
[----:B------:R-:W-:Y:S05]  /*14410*/  BSYNC B1 ;  /* 0x0000000000017941 */ /* 0x000fea0003800000 */
.L_x_472:
        /* <DEDUP_REMOVED lines=12> */
.L_x_475:
[----:B------:R-:W-:Y:S05]  /*144e0*/  BSYNC B1 ;  /* 0x0000000000017941 */ /* 0x000fea0003800000 */
.L_x_474:
        /* <DEDUP_REMOVED lines=9> */
.L_x_477:
[----:B------:R-:W-:Y:S05]  /*14580*/  BSYNC B1 ;  /* 0x0000000000017941 */ /* 0x000fea0003800000 */
.L_x_476:
        /* <DEDUP_REMOVED lines=9> */
.L_x_479:
[----:B------:R-:W-:Y:S05]  /*14620*/  BSYNC B1 ;  /* 0x0000000000017941 */ /* 0x000fea0003800000 */
.L_x_478:
        /* <DEDUP_REMOVED lines=12> */
.L_x_481:
[----:B------:R-:W-:Y:S05]  /*146f0*/  BSYNC B1 ;  /* 0x0000000000017941 */ /* 0x000fea0003800000 */
.L_x_480:
        /* <DEDUP_REMOVED lines=9> */
.L_x_483:
[----:B------:R-:W-:Y:S05]  /*14790*/  BSYNC B1 ;  /* 0x0000000000017941 */ /* 0x000fea0003800000 */
.L_x_482:
        /* <DEDUP_REMOVED lines=9> */
.L_x_485:
[----:B------:R-:W-:Y:S05]  /*14830*/  BSYNC B1 ;  /* 0x0000000000017941 */ /* 0x000fea0003800000 */
.L_x_484:
[C---:B------:R-:W-:Y:S01]  /*14840*/  ISETP.LT.OR P4, PT, R0.reuse, 0xe9, !P3 ;  /* 0x000000e90000780c */ /* 0x040fe20005f81670 */
[----:B------:R-:W-:Y:S01]  /*14850*/  @!P5 IMAD R35, R35, R17, R2 ;  /* 0x000000112323d224 */ /* 0x000fe200078e0202 */
[----:B------:R-:W-:Y:S01]  /*14860*/  ULDC.64 UR4, c[0x0][0x208] ;  /* 0x0000820000047ab9 */ /* 0x000fe20000000a00 */
[----:B------:R-:W-:Y:S01]  /*14870*/  BSSY B1, `(.L_x_486) ;  /* 0x000000b000017945 */ /* 0x000fe20003800000 */
[C---:B------:R-:W-:Y:S02]  /*14880*/  ISETP.LT.OR P3, PT, R0.reuse, 0xea, !P3 ;  /* 0x000000ea0000780c */ /* 0x040fe40005f61670 */
[----:B------:R0:W-:Y:S01]  /*14890*/  @!P5 STG.E.U8 desc[UR4][R8.64+0xe1], R35 ;  /* 0x0000e1230800d986 */ /* 0x0001e2000c101104 */
[C---:B------:R-:W-:Y:S02]  /*148a0*/  ISETP.LT.OR P5, PT, R0.reuse, 0xe9, !P2 ;  /* 0x000000e90000780c */ /* 0x040fe400057a1670 */
[C---:B------:R-:W-:Y:S02]  /*148b0*/  ISETP.LT.OR P2, PT, R0.reuse, 0xea, !P2 ;  /* 0x000000ea0000780c */ /* 0x040fe40005741670 */
[----:B------:R-:W-:-:S02]  /*148c0*/  ISETP.LT.OR P6, PT, R0, 0xe1, !P1 ;  /* 0x000000e10000780c */ /* 0x000fc40004fc1670 */
[----:B------:R-:W-:Y:S11]  /*148d0*/  @P4 BRA `(.L_x_487) ;  /* 0x0000000000104947 */ /* 0x000ff60003800000 */
[----:B------:R-:W-:Y:S02]  /*148e0*/  ULDC.64 UR4, c[0x0][0x208] ;  /* 0x0000820000047ab9 */ /* 0x000fe40000000a00 */
[----:B------:R-:W1:Y:S02]  /*148f0*/  LDG.E.U8 R16, desc[UR4][R22.64+0xe8] ;  /* 0x0000e80416107981 */ /* 0x000e64000c1e1100 */
[----:B-1----:R-:W-:-:S05]  /*14900*/  PRMT R3, R16, 0x8880, RZ ;  /* 0x0000888010037816 */ /* 0x002fca00000000ff */
[----:B------:R-:W-:-:S07]  /*14910*/  IMAD R2, R3, R18, RZ ;  /* 0x0000001203027224 */ /* 0x000fce00078e02ff */
.L_x_487:
[----:B------:R-:W-:Y:S05]  /*14920*/  BSYNC B1 ;  /* 0x0000000000017941 */ /* 0x000fea0003800000 */
.L_x_486:
        /* <DEDUP_REMOVED lines=9> */
.L_x_489:
[----:B------:R-:W-:Y:S05]  /*149c0*/  BSYNC B1 ;  /* 0x0000000000017941 */ /* 0x000fea0003800000 */
.L_x_488:
        /* <DEDUP_REMOVED lines=9> */
.L_x_491:
[----:B------:R-:W-:Y:S05]  /*14a60*/  BSYNC B1 ;  /* 0x0000000000017941 */ /* 0x000fea0003800000 */
.L_x_490:
        /* <DEDUP_REMOVED lines=9> */
.L_x_493:
[----:B------:R-:W-:Y:S05]  /*14b00*/  BSYNC B1 ;  /* 0x0000000000017941 */ /* 0x000fea0003800000 */
.L_x_492:
        /* <DEDUP_REMOVED lines=9> */
.L_x_495:
[----:B------:R-:W-:Y:S05]  /*14ba0*/  BSYNC B1 ;  /* 0x0000000000017941 */ /* 0x000fea0003800000 */
.L_x_494:
[----:B------:R-:W-:Y:S01]  /*14bb0*/  ISETP.LT.OR P3, PT, R0, 0xe2, !P1 ;  /* 0x000000e20000780c */ /* 0x000fe20004f61670 */
[----:B-1----:R-:W-:Y:S01]  /*14bc0*/  @!P6 IMAD R3, R24, R17, R2 ;  /* 0x000000111803e224 */ /* 0x002fe200078e0202 */
[----:B------:R-:W-:Y:S01]  /*14bd0*/  ULDC.64 UR4, c[0x0][0x208] ;  /* 0x0000820000047ab9 */ /* 0x000fe20000000a00 */
[----:B------:R-:W-:Y:S01]  /*14be0*/  BSSY B1, `(.L_x_496) ;  /* 0x000000c000017945 */ /* 0x000fe20003800000 */
[C---:B------:R-:W-:Y:S02]  /*14bf0*/  ISETP.LT.OR P4, PT, R0.reuse, 0xe9, !P1 ;  /* 0x000000e90000780c */ /* 0x040fe40004f81670 */
[----:B------:R1:W-:Y:S01]  /*14c00*/  @!P6 STG.E.U8 desc[UR4][R4.64+0xe0], R3 ;  /* 0x0000e0030400e986 */ /* 0x0003e2000c101104 */
[C---:B------:R-:W-:Y:S02]  /*14c10*/  ISETP.LT.OR P2, PT, R0.reuse, 0xe1, !P0 ;  /* 0x000000e10000780c */ /* 0x040fe40004741670 */
[C---:B------:R-:W-:Y:S02]  /*14c20*/  ISETP.LT.OR P5, PT, R0.reuse, 0xe2, !P0 ;  /* 0x000000e20000780c */ /* 0x040fe400047a1670 */
[----:B------:R-:W-:-:S02]  /*14c30*/  ISETP.LT.OR P1, PT, R0, 0xea, !P1 ;  /* 0x000000ea0000780c */ /* 0x000fc40004f21670 */
[----:B------:R-:W-:Y:S01]  /*14c40*/  ISETP.LT.OR P6, PT, R0, 0xe9, !P0 ;  /* 0x000000e90000780c */ /* 0x000fe200047c1670 */
[----:B------:R-:W-:-:S12]  /*14c50*/  @P3 BRA `(.L_x_497) ;  /* 0x0000000000103947 */ /* 0x000fd80003800000 */
[----:B------:R-:W-:Y:S02]  /*14c60*/  ULDC.64 UR4, c[0x0][0x208] ;  /* 0x0000820000047ab9 */ /* 0x000fe40000000a00 */
[----:B------:R-:W1:Y:S02]  /*14c70*/  LDG.E.U8 R16, desc[UR4][R14.64+0xe1] ;  /* 0x0000e1040e107981 */ /* 0x000e64000c1e1100 */
[----:B-1----:R-:W-:-:S05]  /*14c80*/  PRMT R3, R16, 0x8880, RZ ;  /* 0x0000888010037816 */ /* 0x002fca00000000ff */
[----:B------:R-:W-:-:S07]  /*14c90*/  IMAD R2, R3, R18, RZ ;  /* 0x0000001203027224 */ /* 0x000fce00078e02ff */
.L_x_497:
[----:B------:R-:W-:Y:S05]  /*14ca0*/  BSYNC B1 ;  /* 0x0000000000017941 */ /* 0x000fea0003800000 */
.L_x_496:
        /* <DEDUP_REMOVED lines=9> */
.L_x_499:
[----:B------:R-:W-:Y:S05]  /*14d40*/  BSYNC B1 ;  /* 0x0000000000017941 */ /* 0x000fea0003800000 */
.L_x_498:
        /* <DEDUP_REMOVED lines=9> */
.L_x_501:
[----:B------:R-:W-:Y:S05]  /*14de0*/  BSYNC B1 ;  /* 0x0000000000017941 */ /* 0x000fea0003800000 */
.L_x_500:
        /* <DEDUP_REMOVED lines=9> */
.L_x_503:
[----:B------:R-:W-:Y:S05]  /*14e80*/  BSYNC B1 ;  /* 0x0000000000017941 */ /* 0x000fea0003800000 */
.L_x_502:
        /* <DEDUP_REMOVED lines=9> */
.L_x_505:
[----:B------:R-:W-:Y:S05]  /*14f20*/  BSYNC B1 ;  /* 0x0000000000017941 */ /* 0x000fea0003800000 */
.L_x_504:
        /* <DEDUP_REMOVED lines=9> */
.L_x_507:
[----:B------:R-:W-:Y:S05]  /*14fc0*/  BSYNC B1 ;  /* 0x0000000000017941 */ /* 0x000fea0003800000 */
.L_x_506:
[----:B------:R-:W-:Y:S01]  /*14fd0*/  ISETP.LT.OR P0, PT, R0, 0xea, !P0 ;  /* 0x000000ea0000780c */ /* 0x000fe20004701670 */
[----:B-1----:R-:W-:Y:S01]  /*14fe0*/  @!P6 IMAD R3, R30, R17, R2 ;  /* 0x000000111e03e224 */ /* 0x002fe200078e0202 */
[----:B------:R-:W-:Y:S01]  /*14ff0*/  ULDC.64 UR4, c[0x0][0x208] ;  /* 0x0000820000047ab9 */ /* 0x000fe20000000a00 */
[----:B------:R-:W-:Y:S03]  /*15000*/  BSSY B1, `(.L_x_508) ;  /* 0x0000007000017945 */ /* 0x000fe60003800000 */
[----:B------:R1:W-:Y:S07]  /*15010*/  @!P6 STG.E.U8 desc[UR4][R10.64+0xe8], R3 ;  /* 0x0000e8030a00e986 */ /* 0x0003ee000c101104 */
[----:B------:R-:W-:Y:S05]  /*15020*/  @P0 BRA `(.L_x_509) ;  /* 0x0000000000100947 */ /* 0x000fea0003800000 */
[----:B------:R-:W-:Y:S02]  /*15030*/  ULDC.64 UR4, c[0x0][0x208] ;  /* 0x0000820000047ab9 */ /* 0x000fe40000000a00 */
[----:B------:R-:W1:Y:S02]  /*15040*/  LDG.E.U8 R16, desc[UR4][R12.64+0xe9] ;  /* 0x0000e9040c107981 */ /* 0x000e64000c1e1100 */
[----:B-1----:R-:W-:-:S05]  /*15050*/  PRMT R3, R16, 0x8880, RZ ;  /* 0x0000888010037816 */ /* 0x002fca00000000ff */
[----:B------:R-:W-:-:S07]  /*15060*/  IMAD R2, R3, R18, RZ ;  /* 0x0000001203027224 */ /* 0x000fce00078e02ff */
.L_x_509:
[----:B------:R-:W-:Y:S05]  /*15070*/  BSYNC B1 ;  /* 0x0000000000017941 */ /* 0x000fea0003800000 */
.L_x_508:
[----:B------:R-:W-:Y:S01]  /*15080*/  IMAD R31, R31, R17, R2 ;  /* 0x000000111f1f7224 */ /* 0x000fe200078e0202 */
[----:B------:R-:W-:Y:S06]  /*15090*/  @P0 BRA `(.L_x_510) ;  /* 0x0000002c00e00947 */ /* 0x000fec0003800000 */
[----:B------:R-:W-:Y:S02]  /*150a0*/  ULDC.64 UR4, c[0x0][0x208] ;  /* 0x0000820000047ab9 */ /* 0x000fe40000000a00 */
[----:B------:R0:W-:Y:S01]  /*150b0*/  STG.E.U8 desc[UR4][R10.64+0xe9], R31 ;  /* 0x0000e91f0a007986 */ /* 0x0001e2000c101104 */
[----:B------:R-:W-:Y:S05]  /*150c0*/  BRA `(.L_x_510) ;  /* 0x0000002c00d47947 */ /* 0x000fea0003800000 */
.L_x_29:
[----:B------:R-:W2:Y:S01]  /*150d0*/  LDL.LU R2, [R1+0x60] ;  /* 0x0000600001027983 */ /* 0x000ea20000300800 */
[----:B------:R-:W-:-:S03]  /*150e0*/  ISETP.GE.AND P2, PT, R19, 0x1, PT ;  /* 0x000000011300780c */ /* 0x000fc60003f46270 */
[----:B0-----:R-:W3:Y:S01]  /*150f0*/  LDL.LU R235, [R1+0x68] ;  /* 0x0000680001eb7983 */ /* 0x001ee20000300800 */
[----:B------:R-:W-:-:S03]  /*15100*/  ISETP.LT.OR P0, PT, R0, 0x1, !P2 ;  /* 0x000000010000780c */ /* 0x000fc60005701670 */
[----:B------:R-:W4:Y:S04]  /*15110*/  LDL.LU R3, [R1+0x6c] ;  /* 0x00006c0001037983 */ /* 0x000f280000300800 */
[----:B------:R-:W5:Y:S04]  /*15120*/  LDL.LU R234, [R1+0x70] ;  /* 0x0000700001ea7983 */ /* 0x000f680000300800 */
[----:B------:R-:W4:Y:S04]  /*15130*/  LDL.LU R233, [R1+0x74] ;  /* 0x0000740001e97983 */ /* 0x000f280000300800 */
[----:B------:R-:W4:Y:S04]  /*15140*/  LDL.LU R232, [R1+0x78] ;  /* 0x0000780001e87983 */ /* 0x000f280000300800 */
[----:B------:R-:W4:Y:S04]  /*15150*/  LDL.LU R12, [R1+0x7c] ;  /* 0x00007c00010c7983 */ /* 0x000f280000300800 */
[----:B------:R-:W4:Y:S01]  /*15160*/  LDL.LU R23, [R1+0x40] ;  /* 0x0000400001177983 */ /* 0x000f220000300800 */
[----:B------:R-:W-:-:S03]  /*15170*/  ULDC.64 UR4, c[0x0][0x208] ;  /* 0x0000820000047ab9 */ /* 0x000fc60000000a00 */
[----:B------:R-:W4:Y:S04]  /*15180*/  LDL.LU R22, [R1+0x44] ;  /* 0x0000440001167983 */ /* 0x000f280000300800 */
[----:B------:R-:W4:Y:S04]  /*15190*/  LDL.LU R21, [R1+0x48] ;  /* 0x0000480001157983 */ /* 0x000f280000300800 */
[----:B------:R-:W4:Y:S04]  /*151a0*/  LDL.LU R20, [R1+0x4c] ;  /* 0x00004c0001147983 */ /* 0x000f280000300800 */
[----:B------:R-:W4:Y:S04]  /*151b0*/  LDL.LU R15, [R1+0x50] ;  /* 0x00005000010f7983 */ /* 0x000f280000300800 */
[----:B------:R-:W4:Y:S04]  /*151c0*/  LDL.LU R14, [R1+0x54] ;  /* 0x00005400010e7983 */ /* 0x000f280000300800 */
[----:B------:R-:W4:Y:S01]  /*151d0*/  LDL.LU R13, [R1+0x58] ;  /* 0x00005800010d7983 */ /* 0x000f220000300800 */
[----:B--2---:R-:W-:-:S05]  /*151e0*/  @!P0 IMAD R2, R2, R17, RZ ;  /* 0x0000001102028224 */ /* 0x004fca00078e02ff */
[----:B------:R0:W-:Y:S04]  /*151f0*/  @!P0 STG.E.U8 desc[UR4][R6.64], R2 ;  /* 0x0000000206008986 */ /* 0x0001e8000c101104 */
[----:B0-----:R-:W2:Y:S01]  /*15200*/  LDL.LU R2, [R1+0x64] ;  /* 0x0000640001027983 */ /* 0x001ea20000300800 */
[C---:B------:R-:W-:Y:S02]  /*15210*/  ISETP.LT.OR P0, PT, R0.reuse, 0x2, !P2 ;  /* 0x000000020000780c */ /* 0x040fe40005701670 */
[----:B------:R-:W-:Y:S02]  /*15220*/  ISETP.GE.AND P3, PT, R19, 0x9, PT ;  /* 0x000000091300780c */ /* 0x000fe40003f66270 */
[C---:B------:R-:W-:Y:S02]  /*15230*/  ISETP.LT.OR P5, PT, R0.reuse, 0x9, !P2 ;  /* 0x000000090000780c */ /* 0x040fe400057a1670 */
[----:B------:R-:W-:-:S02]  /*15240*/  ISETP.LT.OR P1, PT, R0, 0xa, !P2 ;  /* 0x0000000a0000780c */ /* 0x000fc40005721670 */
[----:B------:R-:W-:-:S05]  /*15250*/  ISETP.LT.OR P4, PT, R0, 0x9, !P3 ;  /* 0x000000090000780c */ /* 0x000fca0005f81670 */
[----:B--2---:R-:W-:-:S05]  /*15260*/  @!P0 IMAD R2, R2, R17, RZ ;  /* 0x0000001102028224 */ /* 0x004fca00078e02ff */
[----:B------:R3:W-:Y:S01]  /*15270*/  @!P0 STG.E.U8 desc[UR4][R6.64+0x1], R2 ;  /* 0x0000010206008986 */ /* 0x0007e2000c101104 */
[----:B------:R-:W-:-:S13]  /*15280*/  ISETP.LT.OR P0, PT, R0, 0x1, !P3 ;  /* 0x000000010000780c */ /* 0x000fda0005f01670 */
[----:B---3--:R-:W-:-:S05]  /*15290*/  @!P0 IMAD R2, R235, R17, RZ ;  /* 0x00000011eb028224 */ /* 0x008fca00078e02ff */
[----:B------:R5:W-:Y:S01]  /*152a0*/  @!P0 STG.E.U8 desc[UR4][R8.64], R2 ;  /* 0x0000000208008986 */ /* 0x000be2000c101104 */
[----:B------:R-:W-:Y:S01]  /*152b0*/  ISETP.LT.OR P0, PT, R0, 0x2, !P3 ;  /* 0x000000020000780c */ /* 0x000fe20005f01670 */
[----:B-----5:R-:W-:-:S12]  /*152c0*/  @!P5 IMAD R2, R234, R17, RZ ;  /* 0x00000011ea02d224 */ /* 0x020fd800078e02ff */
[----:B----4-:R-:W-:-:S05]  /*152d0*/  @!P0 IMAD R3, R3, R17, RZ ;  /* 0x0000001103038224 */ /* 0x010fca00078e02ff */
[----:B------:R0:W-:Y:S01]  /*152e0*/  @!P0 STG.E.U8 desc[UR4][R8.64+0x1], R3 ;  /* 0x0000010308008986 */ /* 0x0001e2000c101104 */
[----:B------:R-:W-:-:S03]  /*152f0*/  ISETP.GE.AND P0, PT, R19, 0x81, PT ;  /* 0x000000811300780c */ /* 0x000fc60003f06270 */
[----:B------:R1:W-:Y:S01]  /*15300*/  @!P5 STG.E.U8 desc[UR4][R6.64+0x8], R2 ;  /* 0x000008020600d986 */ /* 0x0003e2000c101104 */
[C---:B------:R-:W-:Y:S02]  /*15310*/  ISETP.LT.OR P5, PT, R0.reuse, 0xa, !P3 ;  /* 0x0000000a0000780c */ /* 0x040fe40005fa1670 */
[----:B------:R-:W-:Y:S01]  /*15320*/  ISETP.LT.OR P6, PT, R0, 0x1, !P0 ;  /* 0x000000010000780c */ /* 0x000fe200047c1670 */
[-C--:B0-----:R-:W-:Y:S02]  /*15330*/  @!P1 IMAD R3, R233, R17.reuse, RZ ;  /* 0x00000011e9039224 */ /* 0x081fe400078e02ff */
[----:B-1----:R-:W-:-:S03]  /*15340*/  @!P4 IMAD R2, R232, R17, RZ ;  /* 0x00000011e802c224 */ /* 0x002fc600078e02ff */
[----:B------:R-:W-:Y:S01]  /*15350*/  @!P1 STG.E.U8 desc[UR4][R6.64+0x9], R3 ;  /* 0x0000090306009986 */ /* 0x000fe2000c101104 */
[----:B------:R-:W-:-:S03]  /*15360*/  ISETP.GE.AND P1, PT, R19, 0x89, PT ;  /* 0x000000891300780c */ /* 0x000fc60003f26270 */
[----:B------:R0:W-:Y:S02]  /*15370*/  @!P4 STG.E.U8 desc[UR4][R8.64+0x8], R2 ;  /* 0x000008020800c986 */ /* 0x0001e4000c101104 */
[----:B0-----:R-:W-:Y:S02]  /*15380*/  @!P5 IMAD R2, R12, R17, RZ ;  /* 0x000000110c02d224 */ /* 0x001fe400078e02ff */
[----:B------:R-:W2:Y:S01]  /*15390*/  LDL.LU R12, [R1+0x5c] ;  /* 0x00005c00010c7983 */ /* 0x000ea20000300800 */
[----:B------:R-:W-:-:S03]  /*153a0*/  ISETP.LT.OR P4, PT, R0, 0x2, !P0 ;  /* 0x000000020000780c */ /* 0x000fc60004781670 */
[----:B------:R0:W-:Y:S01]  /*153b0*/  @!P5 STG.E.U8 desc[UR4][R8.64+0x9], R2 ;  /* 0x000009020800d986 */ /* 0x0001e2000c101104 */
[----:B------:R-:W-:-:S03]  /*153c0*/  ISETP.LT.OR P5, PT, R0, 0x1, !P1 ;  /* 0x000000010000780c */ /* 0x000fc60004fa1670 */
[----:B------:R-:W3:Y:S04]  /*153d0*/  LDL.LU R19, [R1+0x28] ;  /* 0x0000280001137983 */ /* 0x000ee80000300800 */
[----:B------:R-:W4:Y:S01]  /*153e0*/  LDL.LU R3, [R1+0x2c] ;  /* 0x00002c0001037983 */ /* 0x000f220000300800 */
[----:B0-----:R-:W-:-:S03]  /*153f0*/  @!P6 IMAD R2, R23, R17, RZ ;  /* 0x000000111702e224 */ /* 0x001fc600078e02ff */
[----:B------:R-:W5:Y:S04]  /*15400*/  LDL.LU R235, [R1+0x30] ;  /* 0x0000300001eb7983 */ /* 0x000f680000300800 */
[----:B------:R0:W-:Y:S01]  /*15410*/  @!P6 STG.E.U8 desc[UR4][R4.64], R2 ;  /* 0x000000020400e986 */ /* 0x0001e2000c101104 */
[----:B------:R-:W-:-:S03]  /*15420*/  ISETP.LT.OR P6, PT, R0, 0x2, !P1 ;  /* 0x000000020000780c */ /* 0x000fc60004fc1670 */
[----:B------:R-:W5:Y:S04]  /*15430*/  LDL.LU R234, [R1+0x34] ;  /* 0x0000340001ea7983 */ /* 0x000f680000300800 */
[----:B------:R-:W5:Y:S01]  /*15440*/  LDL.LU R233, [R1+0x38] ;  /* 0x0000380001e97983 */ /* 0x000f620000300800 */
[----:B0-----:R-:W-:-:S03]  /*15450*/  @!P4 IMAD R2, R22, R17, RZ ;  /* 0x000000111602c224 */ /* 0x001fc600078e02ff */
[----:B------:R-:W5:Y:S04]  /*15460*/  LDL.LU R232, [R1+0x3c] ;  /* 0x00003c0001e87983 */ /* 0x000f680000300800 */
[----:B------:R0:W-:Y:S01]  /*15470*/  @!P4 STG.E.U8 desc[UR4][R4.64+0x1], R2 ;  /* 0x000001020400c986 */ /* 0x0001e2000c101104 */
[----:B------:R-:W-:Y:S01]  /*15480*/  ISETP.LT.OR P4, PT, R0, 0x9, !P0 ;  /* 0x000000090000780c */ /* 0x000fe20004781670 */
[----:B0-----:R-:W-:-:S05]  /*15490*/  @!P5 IMAD R2, R21, R17, RZ ;  /* 0x000000111502d224 */ /* 0x001fca00078e02ff */
        /* <DEDUP_REMOVED lines=10> */
[C---:B------:R-:W-:Y:S01]  /*15540*/  ISETP.LT.OR P5, PT, R0.reuse, 0x11, !P2 ;  /* 0x000000110000780c */ /* 0x040fe200057a1670 */
[----:B0-----:R-:W-:Y:S02]  /*15550*/  @!P6 IMAD R2, R13, R17, RZ ;  /* 0x000000110d02e224 */ /* 0x001fe400078e02ff */
[----:B------:R-:W5:Y:S04]  /*15560*/  LDL.LU R13, [R1] ;  /* 0x00000000010d7983 */ /* 0x000f680000300800 */
[----:B------:R2:W-:Y:S01]  /*15570*/  @!P6 STG.E.U8 desc[UR4][R10.64+0x8], R2 ;  /* 0x000008020a00e986 */ /* 0x0005e2000c101104 */
[----:B------:R-:W-:-:S03]  /*15580*/  ISETP.LT.OR P6, PT, R0, 0x12, !P2 ;  /* 0x000000120000780c */ /* 0x000fc600057c1670 */
[----:B------:R-:W5:Y:S04]  /*15590*/  LDL.LU R15, [R1+0x4] ;  /* 0x00000400010f7983 */ /* 0x000f680000300800 */
[----:B------:R-:W5:Y:S04]  /*155a0*/  LDL.LU R23, [R1+0x8] ;  /* 0x0000080001177983 */ /* 0x000f680000300800 */
[----:B------:R-:W5:Y:S04]  /*155b0*/  LDL.LU R22, [R1+0xc] ;  /* 0x00000c0001167983 */ /* 0x000f680000300800 */
[----:B------:R-:W5:Y:S04]  /*155c0*/  LDL.LU R21, [R1+0x10] ;  /* 0x0000100001157983 */ /* 0x000f680000300800 */
[----:B------:R-:W5:Y:S04]  /*155d0*/  LDL.LU R20, [R1+0x14] ;  /* 0x0000140001147983 */ /* 0x000f680000300800 */
[----:B------:R-:W5:Y:S01]  /*155e0*/  LDL.LU R14, [R1+0x18] ;  /* 0x00001800010e7983 */ /* 0x000f620000300800 */
[----:B--2---:R-:W-:-:S03]  /*155f0*/  @!P4 IMAD R2, R12, R17, RZ ;  /* 0x000000110c02c224 */ /* 0x004fc600078e02ff */
[----:B------:R-:W2:Y:S04]  /*15600*/  LDL.LU R12, [R1+0x1c] ;  /* 0x00001c00010c7983 */ /* 0x000ea80000300800 */
[----:B------:R0:W-:Y:S04]  /*15610*/  @!P4 STG.E.U8 desc[UR4][R10.64+0x9], R2 ;  /* 0x000009020a00c986 */ /* 0x0001e8000c101104 */
[----:B0-----:R-:W3:Y:S02]  /*15620*/  LDL.LU R2, [R1+0x20] ;  /* 0x0000200001027983 */ /* 0x001ee40000300800 */
[----:B---3--:R-:W-:-:S05]  /*15630*/  @!P5 IMAD R2, R2, R17, RZ ;  /* 0x000000110202d224 */ /* 0x008fca00078e02ff */
[----:B------:R0:W-:Y:S04]  /*15640*/  @!P5 STG.E.U8 desc[UR4][R6.64+0x10], R2 ;  /* 0x000010020600d986 */ /* 0x0001e8000c101104 */
[----:B0-----:R-:W3:Y:S01]  /*15650*/  LDL.LU R2, [R1+0x24] ;  /* 0x0000240001027983 */ /* 0x001ee20000300800 */
[C---:B------:R-:W-:Y:S02]  /*15660*/  ISETP.LT.OR P4, PT, R0.reuse, 0x11, !P3 ;  /* 0x000000110000780c */ /* 0x040fe40005f81670 */
[----:B------:R-:W-:-:S13]  /*15670*/  ISETP.LT.OR P5, PT, R0, 0x12, !P3 ;  /* 0x000000120000780c */ /* 0x000fda0005fa1670 */
[-C--:B----4-:R-:W-:Y:S02]  /*15680*/  @!P5 IMAD R3, R3, R17.reuse, RZ ;  /* 0x000000110303d224 */ /* 0x090fe400078e02ff */
[----:B---3--:R-:W-:-:S05]  /*15690*/  @!P6 IMAD R2, R2, R17, RZ ;  /* 0x000000110202e224 */ /* 0x008fca00078e02ff */
[----:B------:R0:W-:Y:S01]  /*156a0*/  @!P6 STG.E.U8 desc[UR4][R6.64+0x11], R2 ;  /* 0x000011020600e986 */ /* 0x0001e2000c101104 */
[C---:B------:R-:W-:Y:S01]  /*156b0*/  ISETP.LT.OR P6, PT, R0.reuse, 0x19, !P2 ;  /* 0x000000190000780c */ /* 0x040fe200057c1670 */
[----:B0-----:R-:W-:Y:S02]  /*156c0*/  @!P4 IMAD R2, R19, R17, RZ ;  /* 0x000000111302c224 */ /* 0x001fe400078e02ff */
[----:B------:R-:W-:Y:S04]  /*156d0*/  @!P5 STG.E.U8 desc[UR4][R8.64+0x11], R3 ;  /* 0x000011030800d986 */ /* 0x000fe8000c101104 */
[----:B------:R5:W-:Y:S01]  /*156e0*/  @!P4 STG.E.U8 desc[UR4][R8.64+0x10], R2 ;  /* 0x000010020800c986 */ /* 0x000be2000c101104 */
[C---:B------:R-:W-:Y:S02]  /*156f0*/  ISETP.LT.OR P4, PT, R0.reuse, 0x1a, !P2 ;  /* 0x0000001a0000780c */ /* 0x040fe40005781670 */
[----:B------:R-:W-:-:S03]  /*15700*/  ISETP.LT.OR P5, PT, R0, 0x19, !P3 ;  /* 0x000000190000780c */ /* 0x000fc60005fa1670 */
[----:B-----5:R-:W-:-:S05]  /*15710*/  @!P6 IMAD R2, R235, R17, RZ ;  /* 0x00000011eb02e224 */ /* 0x020fca00078e02ff */
[----:B------:R0:W-:Y:S01]  /*15720*/  @!P6 STG.E.U8 desc[UR4][R6.64+0x18], R2 ;  /* 0x000018020600e986 */ /* 0x0001e2000c101104 */
[----:B------:R-:W-:-:S04]  /*15730*/  ISETP.LT.OR P6, PT, R0, 0x1a, !P3 ;  /* 0x0000001a0000780c */ /* 0x000fc80005fc1670 */
[-C--:B------:R-:W-:Y:S02]  /*15740*/  @!P5 IMAD R3, R233, R17.reuse, RZ ;  /* 0x00000011e903d224 */ /* 0x080fe400078e02ff */
[----:B0-----:R-:W-:-:S05]  /*15750*/  @!P4 IMAD R2, R234, R17, RZ ;  /* 0x00000011ea02c224 */ /* 0x001fca00078e02ff */
[----:B------:R0:W-:Y:S01]  /*15760*/  @!P4 STG.E.U8 desc[UR4][R6.64+0x19], R2 ;  /* 0x000019020600c986 */ /* 0x0001e2000c101104 */
[----:B------:R-:W-:-:S03]  /*15770*/  ISETP.LT.OR P4, PT, R0, 0x11, !P0 ;  /* 0x000000110000780c */ /* 0x000fc60004781670 */
[----:B------:R1:W-:Y:S01]  /*15780*/  @!P5 STG.E.U8 desc[UR4][R8.64+0x18], R3 ;  /* 0x000018030800d986 */ /* 0x0003e2000c101104 */
[----:B------:R-:W-:Y:S01]  /*15790*/  ISETP.LT.OR P5, PT, R0, 0x12, !P0 ;  /* 0x000000120000780c */ /* 0x000fe200047a1670 */
[----:B0-----:R-:W-:-:S05]  /*157a0*/  @!P6 IMAD R2, R232, R17, RZ ;  /* 0x00000011e802e224 */ /* 0x001fca00078e02ff */
[----:B------:R-:W-:Y:S01]  /*157b0*/  @!P6 STG.E.U8 desc[UR4][R8.64+0x19], R2 ;  /* 0x000019020800e986 */ /* 0x000fe2000c101104 */
[----:B------:R-:W-:Y:S02]  /*157c0*/  ISETP.LT.OR P6, PT, R0, 0x11, !P1 ;  /* 0x000000110000780c */ /* 0x000fe40004fc1670 */
[----:B------:R-:W-:-:S04]  /*157d0*/  @!P4 IMAD R13, R13, R17, RZ ;  /* 0x000000110d0dc224 */ /* 0x000fc800078e02ff */
[----:B------:R-:W-:Y:S01]  /*157e0*/  @!P5 IMAD R15, R15, R17, RZ ;  /* 0x000000110f0fd224 */ /* 0x000fe200078e02ff */
[----:B------:R0:W-:Y:S01]  /*157f0*/  @!P4 STG.E.U8 desc[UR4][R4.64+0x10], R13 ;  /* 0x0000100d0400c986 */ /* 0x0001e2000c101104 */
[----:B------:R-:W-:-:S03]  /*15800*/  ISETP.LT.OR P4, PT, R0, 0x12, !P1 ;  /* 0x000000120000780c */ /* 0x000fc60004f81670 */
[----:B------:R3:W-:Y:S02]  /*15810*/  @!P5 STG.E.U8 desc[UR4][R4.64+0x11], R15 ;  /* 0x0000110f0400d986 */ /* 0x0007e4000c101104 */
[----:B------:R-:W-:Y:S01]  /*15820*/  @!P6 IMAD R19, R23, R17, RZ ;  /* 0x000000111713e224 */ /* 0x000fe200078e02ff */
[----:B------:R-:W-:-:S04]  /*15830*/  ISETP.LT.OR P5, PT, R0, 0x19, !P0 ;  /* 0x000000190000780c */ /* 0x000fc800047a1670 */
[----:B------:R2:W-:Y:S01]  /*15840*/  @!P6 STG.E.U8 desc[UR4][R10.64+0x10], R19 ;  /* 0x000010130a00e986 */ /* 0x0005e2000c101104 */
[----:B------:R-:W-:Y:S02]  /*15850*/  ISETP.LT.OR P6, PT, R0, 0x1a, !P0 ;  /* 0x0000001a0000780c */ /* 0x000fe400047c1670 */
[----:B-1----:R-:W-:-:S06]  /*15860*/  @!P4 IMAD R3, R22, R17, RZ ;  /* 0x000000111603c224 */ /* 0x002fcc00078e02ff */
[----:B------:R-:W-:Y:S01]  /*15870*/  @!P5 IMAD R21, R21, R17, RZ ;  /* 0x000000111515d224 */ /* 0x000fe200078e02ff */
[----:B------:R1:W-:Y:S01]  /*15880*/  @!P4 STG.E.U8 desc[UR4][R10.64+0x11], R3 ;  /* 0x000011030a00c986 */ /* 0x0003e2000c101104 */
[----:B------:R-:W-:-:S03]  /*15890*/  ISETP.LT.OR P4, PT, R0, 0x19, !P1 ;  /* 0x000000190000780c */ /* 0x000fc60004f81670 */
[----:B0-----:R-:W-:Y:S01]  /*158a0*/  @!P6 IMAD R13, R20, R17, RZ ;  /* 0x00000011140de224 */ /* 0x001fe200078e02ff */
[----:B------:R-:W-:Y:S01]  /*158b0*/  @!P5 STG.E.U8 desc[UR4][R4.64+0x18], R21 ;  /* 0x000018150400d986 */ /* 0x000fe2000c101104 */
[----:B------:R-:W-:-:S03]  /*158c0*/  ISETP.LT.OR P5, PT, R0, 0x1a, !P1 ;  /* 0x0000001a0000780c */ /* 0x000fc60004fa1670 */
[----:B------:R0:W-:Y:S01]  /*158d0*/  @!P6 STG.E.U8 desc[UR4][R4.64+0x19], R13 ;  /* 0x0000190d0400e986 */ /* 0x0001e2000c101104 */
[----:B------:R-:W-:-:S04]  /*158e0*/  ISETP.LT.OR P6, PT, R0, 0x21, !P2 ;  /* 0x000000210000780c */ /* 0x000fc800057c1670 */
[----:B---3--:R-:W-:-:S05]  /*158f0*/  @!P4 IMAD R15, R14, R17, RZ ;  /* 0x000000110e0fc224 */ /* 0x008fca00078e02ff */
[-C--:B--2---:R-:W-:Y:S01]  /*15900*/  @!P5 IMAD R19, R12, R17.reuse, RZ ;  /* 0x000000110c13d224 */ /* 0x084fe200078e02ff */
[----:B------:R-:W-:Y:S03]  /*15910*/  @!P4 STG.E.U8 desc[UR4][R10.64+0x18], R15 ;  /* 0x0000180f0a00c986 */ /* 0x000fe6000c101104 */
[----:B-1----:R-:W-:Y:S01]  /*15920*/  @!P6 IMAD R3, R224, R17, RZ ;  /* 0x00000011e003e224 */ /* 0x002fe200078e02ff */
[C---:B------:R-:W-:Y:S01]  /*15930*/  ISETP.LT.OR P4, PT, R0.reuse, 0x22, !P2 ;  /* 0x000000220000780c */ /* 0x040fe20005781670 */
[----:B------:R-:W-:Y:S01]  /*15940*/  @!P5 STG.E.U8 desc[UR4][R10.64+0x19], R19 ;  /* 0x000019130a00d986 */ /* 0x000fe2000c101104 */
[----:B------:R-:W-:-:S03]  /*15950*/  ISETP.LT.OR P5, PT, R0, 0x21, !P3 ;  /* 0x000000210000780c */ /* 0x000fc60005fa1670 */
[----:B------:R1:W-:Y:S01]  /*15960*/  @!P6 STG.E.U8 desc[UR4][R6.64+0x20], R3 ;  /* 0x000020030600e986 */ /* 0x0003e2000c101104 */
[----:B------:R-:W-:-:S07]  /*15970*/  ISETP.LT.OR P6, PT, R0, 0x22, !P3 ;  /* 0x000000220000780c */ /* 0x000fce0005fc1670 */
[-C--:B------:R-:W-:Y:S02]  /*15980*/  @!P4 IMAD R225, R225, R17.reuse, RZ ;  /* 0x00000011e1e1c224 */ /* 0x080fe400078e02ff */
[----:B0-----:R-:W-:-:S04]  /*15990*/  @!P5 IMAD R13, R226, R17, RZ ;  /* 0x00000011e20dd224 */ /* 0x001fc800078e02ff */
[----:B------:R-:W-:Y:S01]  /*159a0*/  @!P6 IMAD R227, R227, R17, RZ ;  /* 0x00000011e3e3e224 */ /* 0x000fe200078e02ff */
[----:B------:R-:W-:Y:S01]  /*159b0*/  @!P4 STG.E.U8 desc[UR4][R6.64+0x21], R225 ;  /* 0x000021e10600c986 */ /* 0x000fe2000c101104 */
[----:B------:R-:W-:-:S03]  /*159c0*/  ISETP.LT.OR P4, PT, R0, 0x29, !P2 ;  /* 0x000000290000780c */ /* 0x000fc60005781670 */
[----:B------:R0:W-:Y:S01]  /*159d0*/  @!P5 STG.E.U8 desc[UR4][R8.64+0x20], R13 ;  /* 0x0000200d0800d986 */ /* 0x0001e2000c101104 */
[----:B------:R-:W-:-:S03]  /*159e0*/  ISETP.LT.OR P5, PT, R0, 0x2a, !P2 ;  /* 0x0000002a0000780c */ /* 0x000fc600057a1670 */
[----:B------:R-:W-:Y:S01]  /*159f0*/  @!P6 STG.E.U8 desc[UR4][R8.64+0x21], R227 ;  /* 0x000021e30800e986 */ /* 0x000fe2000c101104 */
[----:B------:R-:W-:-:S05]  /*15a00*/  ISETP.LT.OR P6, PT, R0, 0x29, !P3 ;  /* 0x000000290000780c */ /* 0x000fca0005fc1670 */
[----:B-1----:R-:W-:-:S04]  /*15a10*/  @!P4 IMAD R3, R228, R17, RZ ;  /* 0x00000011e403c224 */ /* 0x002fc800078e02ff */
[-C--:B------:R-:W-:Y:S01]  /*15a20*/  @!P5 IMAD R229, R229, R17.reuse, RZ ;  /* 0x00000011e5e5d224 */ /* 0x080fe200078e02ff */
[----:B------:R1:W-:Y:S03]  /*15a30*/  @!P4 STG.E.U8 desc[UR4][R6.64+0x28], R3 ;  /* 0x000028030600c986 */ /* 0x0003e6000c101104 */
[----:B------:R-:W-:Y:S01]  /*15a40*/  @!P6 IMAD R15, R230, R17, RZ ;  /* 0x00000011e60fe224 */ /* 0x000fe200078e02ff */
        /* <DEDUP_REMOVED lines=17> */
[----:B--2---:R-:W-:Y:S01]  /*15b60*/  @!P6 IMAD R15, R220, R17, RZ ;  /* 0x00000011dc0fe224 */ /* 0x004fe200078e02ff */
        /* <DEDUP_REMOVED lines=549> */
[C---:B------:R-:W-:Y:S02]  /*17dc0*/  ISETP.LT.OR P4, PT, R0.reuse, 0xe9, !P2 ;  /* 0x000000e90000780c */ /* 0x040fe40005781670 */
[C---:B------:R-:W-:Y:S01]  /*17dd0*/  ISETP.LT.OR P2, PT, R0.reuse, 0xea, !P2 ;  /* 0x000000ea0000780c */ /* 0x040fe20005741670 */
[----:B------:R0:W-:Y:S01]  /*17de0*/  @!P5 STG.E.U8 desc[UR4][R8.64+0xe0], R13 ;  /* 0x0000e00d0800d986 */ /* 0x0001e2000c101104 */
[C---:B------:R-:W-:Y:S02]  /*17df0*/  ISETP.LT.OR P5, PT, R0.reuse, 0xe9, !P3 ;  /* 0x000000e90000780c */ /* 0x040fe40005fa1670 */
[C---:B------:R-:W-:Y:S01]  /*17e00*/  ISETP.LT.OR P3, PT, R0.reuse, 0xea, !P3 ;  /* 0x000000ea0000780c */ /* 0x040fe20005f61670 */
[----:B------:R-:W-:Y:S01]  /*17e10*/  @!P6 STG.E.U8 desc[UR4][R8.64+0xe1], R35 ;  /* 0x0000e1230800e986 */ /* 0x000fe2000c101104 */
[----:B------:R-:W-:-:S05]  /*17e20*/  ISETP.LT.OR P6, PT, R0, 0xe1, !P0 ;  /* 0x000000e10000780c */ /* 0x000fca00047c1670 */
[-C--:B-1----:R-:W-:Y:S02]  /*17e30*/  @!P4 IMAD R3, R36, R17.reuse, RZ ;  /* 0x000000112403c224 */ /* 0x082fe400078e02ff */
[-C--:B------:R-:W-:Y:S02]  /*17e40*/  @!P2 IMAD R37, R37, R17.reuse, RZ ;  /* 0x000000112525a224 */ /* 0x080fe400078e02ff */
[-C--:B--2---:R-:W-:Y:S02]  /*17e50*/  @!P5 IMAD R15, R38, R17.reuse, RZ ;  /* 0x00000011260fd224 */ /* 0x084fe400078e02ff */
[-C--:B------:R-:W-:Y:S02]  /*17e60*/  @!P3 IMAD R39, R39, R17.reuse, RZ ;  /* 0x000000112727b224 */ /* 0x080fe400078e02ff */
[----:B0-----:R-:W-:Y:S01]  /*17e70*/  @!P6 IMAD R13, R24, R17, RZ ;  /* 0x00000011180de224 */ /* 0x001fe200078e02ff */
[----:B------:R-:W-:Y:S01]  /*17e80*/  @!P4 STG.E.U8 desc[UR4][R6.64+0xe8], R3 ;  /* 0x0000e8030600c986 */ /* 0x000fe2000c101104 */
[----:B------:R-:W-:-:S03]  /*17e90*/  ISETP.LT.OR P4, PT, R0, 0xe9, !P0 ;  /* 0x000000e90000780c */ /* 0x000fc60004781670 */
[----:B------:R0:W-:Y:S01]  /*17ea0*/  @!P2 STG.E.U8 desc[UR4][R6.64+0xe9], R37 ;  /* 0x0000e9250600a986 */ /* 0x0001e2000c101104 */
[----:B------:R-:W-:-:S03]  /*17eb0*/  ISETP.LT.OR P2, PT, R0, 0xe2, !P0 ;  /* 0x000000e20000780c */ /* 0x000fc60004741670 */
[----:B------:R-:W-:Y:S01]  /*17ec0*/  @!P5 STG.E.U8 desc[UR4][R8.64+0xe8], R15 ;  /* 0x0000e80f0800d986 */ /* 0x000fe2000c101104 */
[----:B------:R-:W-:-:S03]  /*17ed0*/  ISETP.LT.OR P0, PT, R0, 0xea, !P0 ;  /* 0x000000ea0000780c */ /* 0x000fc60004701670 */
[----:B------:R1:W-:Y:S01]  /*17ee0*/  @!P3 STG.E.U8 desc[UR4][R8.64+0xe9], R39 ;  /* 0x0000e9270800b986 */ /* 0x0003e2000c101104 */
[----:B------:R-:W-:-:S03]  /*17ef0*/  ISETP.LT.OR P3, PT, R0, 0xe1, !P1 ;  /* 0x000000e10000780c */ /* 0x000fc60004f61670 */
[----:B------:R2:W-:Y:S01]  /*17f00*/  @!P6 STG.E.U8 desc[UR4][R4.64+0xe0], R13 ;  /* 0x0000e00d0400e986 */ /* 0x0005e2000c101104 */
[C---:B------:R-:W-:Y:S02]  /*17f10*/  ISETP.LT.OR P6, PT, R0.reuse, 0xe2, !P1 ;  /* 0x000000e20000780c */ /* 0x040fe40004fc1670 */
[C---:B------:R-:W-:Y:S02]  /*17f20*/  ISETP.LT.OR P5, PT, R0.reuse, 0xe9, !P1 ;  /* 0x000000e90000780c */ /* 0x040fe40004fa1670 */
[----:B------:R-:W-:Y:S01]  /*17f30*/  ISETP.LT.OR P1, PT, R0, 0xea, !P1 ;  /* 0x000000ea0000780c */ /* 0x000fe20004f21670 */
[-C--:B------:R-:W-:Y:S02]  /*17f40*/  @!P2 IMAD R25, R25, R17.reuse, RZ ;  /* 0x000000111919a224 */ /* 0x080fe400078e02ff */
[-C--:B0-----:R-:W-:Y:S02]  /*17f50*/  @!P4 IMAD R7, R28, R17.reuse, RZ ;  /* 0x000000111c07c224 */ /* 0x081fe400078e02ff */
[----:B------:R-:W-:-:S02]  /*17f60*/  @!P3 IMAD R3, R26, R17, RZ ;  /* 0x000000111a03b224 */ /* 0x000fc400078e02ff */
[-C--:B------:R-:W-:Y:S02]  /*17f70*/  @!P0 IMAD R29, R29, R17.reuse, RZ ;  /* 0x000000111d1d8224 */ /* 0x080fe400078e02ff */
[-C--:B------:R-:W-:Y:S02]  /*17f80*/  @!P6 IMAD R27, R27, R17.reuse, RZ ;  /* 0x000000111b1be224 */ /* 0x080fe400078e02ff */
[-C--:B-1----:R-:W-:Y:S02]  /*17f90*/  @!P5 IMAD R9, R30, R17.reuse, RZ ;  /* 0x000000111e09d224 */ /* 0x082fe400078e02ff */
[----:B------:R-:W-:Y:S01]  /*17fa0*/  @!P1 IMAD R31, R31, R17, RZ ;  /* 0x000000111f1f9224 */ /* 0x000fe200078e02ff */
[----:B------:R2:W-:Y:S04]  /*17fb0*/  @!P2 STG.E.U8 desc[UR4][R4.64+0xe1], R25 ;  /* 0x0000e1190400a986 */ /* 0x0005e8000c101104 */
[----:B------:R2:W-:Y:S04]  /*17fc0*/  @!P3 STG.E.U8 desc[UR4][R10.64+0xe0], R3 ;  /* 0x0000e0030a00b986 */ /* 0x0005e8000c101104 */
[----:B------:R2:W-:Y:S04]  /*17fd0*/  @!P6 STG.E.U8 desc[UR4][R10.64+0xe1], R27 ;  /* 0x0000e11b0a00e986 */ /* 0x0005e8000c101104 */
[----:B------:R2:W-:Y:S04]  /*17fe0*/  @!P4 STG.E.U8 desc[UR4][R4.64+0xe8], R7 ;  /* 0x0000e8070400c986 */ /* 0x0005e8000c101104 */
[----:B------:R2:W-:Y:S04]  /*17ff0*/  @!P0 STG.E.U8 desc[UR4][R4.64+0xe9], R29 ;  /* 0x0000e91d04008986 */ /* 0x0005e8000c101104 */
[----:B------:R2:W-:Y:S04]  /*18000*/  @!P5 STG.E.U8 desc[UR4][R10.64+0xe8], R9 ;  /* 0x0000e8090a00d986 */ /* 0x0005e8000c101104 */
[----:B------:R2:W-:Y:S02]  /*18010*/  @!P1 STG.E.U8 desc[UR4][R10.64+0xe9], R31 ;  /* 0x0000e91f0a009986 */ /* 0x0005e4000c101104 */
.L_x_510:
[----:B------:R-:W-:Y:S05]  /*18020*/  BSYNC B0 ;  /* 0x0000000000007941 */ /* 0x000fea0003800000 */
.L_x_28:
[----:B-12---:R-:W2:Y:S04]  /*18030*/  LDL.LU R3, [R1+0x88] ;  /* 0x0000880001037983 */ /* 0x006ea80000300800 */
[----:B------:R-:W2:Y:S01]  /*18040*/  LDL.LU R2, [R1+0x8c] ;  /* 0x00008c0001027983 */ /* 0x000ea20000300800 */
[----:B------:R-:W-:Y:S01]  /*18050*/  ULDC UR4, c[0x0][0xc] ;  /* 0x0000030000047ab9 */ /* 0x000fe20000000800 */
[----:B------:R-:W-:Y:S01]  /*18060*/  ULDC UR5, c[0x0][0x10] ;  /* 0x0000040000057ab9 */ /* 0x000fe20000000800 */
[----:B0-----:R-:W2:Y:S01]  /*18070*/  LDC R5, c[0x0][0x14] ;  /* 0x00000500ff057b82 */ /* 0x001ea20000000800 */
[----:B------:R-:W-:Y:S01]  /*18080*/  UIMAD.WIDE.U32 UR4, UR4, UR5, URZ ;  /* 0x00000005040472a5 */ /* 0x000fe2000f8e003f */
[----:B------:R-:W-:-:S05]  /*18090*/  PRMT R0, RZ, 0x7610, R0 ;  /* 0x00007610ff007816 */ /* 0x000fca0000000000 */
[----:B--2---:R-:W-:-:S04]  /*180a0*/  IMAD.WIDE.U32 R2, R5, UR4, R2 ;  /* 0x0000000405027c25 */ /* 0x004fc8000f8e0002 */
[----:B------:R-:W-:Y:S01]  /*180b0*/  IMAD R5, R5, UR5, RZ ;  /* 0x0000000505057c24 */ /* 0x000fe2000f8e02ff */
[----:B------:R-:W-:Y:S01]  /*180c0*/  ULDC.64 UR4, c[0x0][0x650] ;  /* 0x0001940000047ab9 */ /* 0x000fe20000000a00 */
[----:B---3--:R-:W-:Y:S01]  /*180d0*/  IMAD.MOV.U32 R6, RZ, RZ, R2 ;  /* 0x000000ffff067224 */ /* 0x008fe200078e0002 */
[----:B------:R-:W-:Y:S01]  /*180e0*/  ISETP.GE.U32.AND P0, PT, R2, UR4, PT ;  /* 0x0000000402007c0c */ /* 0x000fe2000bf06070 */
[----:B------:R-:W-:Y:S01]  /*180f0*/  IMAD.IADD R4, R3, 0x1, R5 ;  /* 0x0000000103047824 */ /* 0x000fe200078e0205 */
[----:B------:R-:W-:Y:S02]  /*18100*/  UMOV UR4, 0xffffffff ;  /* 0xffffffff00047882 */ /* 0x000fe40000000000 */
[----:B------:R-:W-:Y:S02]  /*18110*/  MOV R2, UR4 ;  /* 0x0000000400027c02 */ /* 0x000fe40008000f00 */
[----:B------:R0:W-:Y:S01]  /*18120*/  STL [R1+0x88], R4 ;  /* 0x0000880401007387 */ /* 0x0001e20000100800 */
[----:B------:R-:W-:Y:S01]  /*18130*/  ISETP.GE.U32.AND.EX P0, PT, R4, UR5, PT, P0 ;  /* 0x0000000504007c0c */ /* 0x000fe2000bf06100 */
[----:B------:R-:W-:-:S02]  /*18140*/  UMOV UR5, 0xffffffff ;  /* 0xffffffff00057882 */ /* 0x000fc40000000000 */
[----:B------:R0:W-:Y:S01]  /*18150*/  STL [R1+0x8c], R6 ;  /* 0x00008c0601007387 */ /* 0x0001e20000100800 */
[----:B------:R-:W-:-:S03]  /*18160*/  IMAD.U32 R22, RZ, RZ, UR5 ;  /* 0x00000005ff167e24 */ /* 0x000fc6000f8e00ff */
[----:B------:R0:W-:Y:S06]  /*18170*/  STL [R1+0x94], R2 ;  /* 0x0000940201007387 */ /* 0x0001ec0000100800 */
[----:B------:R-:W-:Y:S05]  /*18180*/  @P0 BRA `(.L_x_511) ;  /* 0x00000004009c0947 */ /* 0x000fea0003800000 */
[----:B------:R-:W1:Y:S01]  /*18190*/  S2UR UR7, SR_CTAID.X ;  /* 0x00000000000779c3 */ /* 0x000e620000002500 */
[----:B------:R-:W-:Y:S01]  /*181a0*/  ULDC.64 UR12, c[0x0][0x628] ;  /* 0x00018a00000c7ab9 */ /* 0x000fe20000000a00 */
[----:B------:R-:W-:Y:S01]  /*181b0*/  ULDC UR4, c[0x0][0x150] ;  /* 0x0000540000047ab9 */ /* 0x000fe20000000800 */
[----:B------:R-:W-:Y:S01]  /*181c0*/  ISETP.NE.U32.AND P0, PT, RZ, UR12, PT ;  /* 0x0000000cff007c0c */ /* 0x000fe2000bf05070 */
[----:B------:R-:W-:Y:S01]  /*181d0*/  ULDC UR15, c[0x0][0x630] ;  /* 0x00018c00000f7ab9 */ /* 0x000fe20000000800 */
[----:B------:R-:W-:Y:S01]  /*181e0*/  R2UR UR16, R6 ;  /* 0x00000000061072ca */ /* 0x000fe200000e0000 */
[----:B------:R-:W-:Y:S01]  /*181f0*/  ULDC UR18, c[0x0][0x154] ;  /* 0x0000550000127ab9 */ /* 0x000fe20000000800 */
[----:B------:R-:W-:Y:S01]  /*18200*/  ISETP.NE.AND.EX P0, PT, RZ, UR13, PT, P0 ;  /* 0x0000000dff007c0c */ /* 0x000fe2000bf05300 */
[----:B------:R-:W2:Y:S01]  /*18210*/  S2UR UR19, SR_CTAID.Y ;  /* 0x00000000001379c3 */ /* 0x000ea20000002600 */
[----:B------:R-:W-:Y:S02]  /*18220*/  R2UR UR17, R4 ;  /* 0x00000000041172ca */ /* 0x000fe400000e0000 */
[----:B------:R-:W-:-:S02]  /*18230*/  R2UR UR10, R6 ;  /* 0x00000000060a72ca */ /* 0x000fc400000e0000 */
[----:B------:R-:W-:Y:S02]  /*18240*/  R2UR UR11, R4 ;  /* 0x00000000040b72ca */ /* 0x000fe400000e0000 */
[----:B-1----:R-:W-:-:S05]  /*18250*/  I2FP.F32.U32 R0, UR7 ;  /* 0x0000000700007c45 */ /* 0x002fca0008201000 */
[----:B------:R-:W-:-:S04]  /*18260*/  FMUL R0, R0, UR4 ;  /* 0x0000000400007c20 */ /* 0x000fc80008400000 */
[----:B0-----:R0:W1:Y:S01]  /*18270*/  F2I.U32.TRUNC.NTZ R2, R0 ;  /* 0x0000000000027305 */ /* 0x001062000020f000 */
[----:B--2---:R-:W-:Y:S05]  /*18280*/  @!P0 BRA `(.L_x_512) ;  /* 0x0000000000308947 */ /* 0x004fea0003800000 */
        /* <DEDUP_REMOVED lines=12> */
.L_x_512:
[----:B------:R-:W-:Y:S01]  /*18350*/  USHF.R.U64 UR6, UR10, UR15, UR11 ;  /* 0x0000000f0a067299 */ /* 0x000fe2000800120b */
[----:B0-----:R-:W-:Y:S01]  /*18360*/  I2FP.F32.U32 R0, UR19 ;  /* 0x0000001300007c45 */ /* 0x001fe20008201000 */
        /* <DEDUP_REMOVED lines=13> */
[----:B------:R-:W-:Y:S02]  /*18440*/  ULDC UR22, c[0x0][0x658] ;  /* 0x0001960000167ab9 */ /* 0x000fe40000000800 */
[----:B------:R-:W-:Y:S01]  /*18450*/  UIADD3 UR9, UR11, UR9, URZ ;  /* 0x000000090b097290 */ /* 0x000fe2000fffe03f */
[----:B------:R-:W-:Y:S01]  /*18460*/  UMOV UR16, 0xffffffff ;  /* 0xffffffff00107882 */ /* 0x000fe20000000000 */
[----:B------:R-:W-:Y:S01]  /*18470*/  ULDC.64 UR4, c[0x0][0x640] ;  /* 0x0001900000047ab9 */ /* 0x000fe20000000a00 */
[----:B------:R-:W-:Y:S01]  /*18480*/  USHF.L.U32 UR16, UR16, UR22, URZ ;  /* 0x0000001610107299 */ /* 0x000fe2000800063f */
[----:B------:R-:W-:Y:S01]  /*18490*/  ISETP.NE.U32.AND P0, PT, RZ, UR4, PT ;  /* 0x00000004ff007c0c */ /* 0x000fe2000bf05070 */
[----:B------:R-:W-:-:S02]  /*184a0*/  USHF.R.U64 UR17, UR10, UR12, UR9 ;  /* 0x0000000c0a117299 */ /* 0x000fc40008001209 */
[----:B------:R-:W-:Y:S01]  /*184b0*/  USHF.R.U32.HI UR9, URZ, UR12, UR9 ;  /* 0x0000000c3f097299 */ /* 0x000fe20008011609 */
[----:B0-----:R-:W-:Y:S01]  /*184c0*/  R2UR UR15, R0 ;  /* 0x00000000000f72ca */ /* 0x001fe200000e0000 */
[----:B------:R-:W-:Y:S01]  /*184d0*/  ULDC UR18, c[0x0][0x608] ;  /* 0x0001820000127ab9 */ /* 0x000fe20000000800 */
[----:B------:R-:W-:Y:S01]  /*184e0*/  ULOP3.LUT UR23, URZ, UR16, URZ, 0x33, !UPT ;  /* 0x000000103f177292 */ /* 0x000fe2000f8e333f */
[----:B------:R-:W-:Y:S01]  /*184f0*/  ISETP.NE.AND.EX P0, PT, RZ, UR5, PT, P0 ;  /* 0x00000005ff007c0c */ /* 0x000fe2000bf05300 */
[----:B------:R-:W-:Y:S02]  /*18500*/  USHF.R.U64 UR16, UR17, UR18, UR9 ;  /* 0x0000001211107299 */ /* 0x000fe40008001209 */
[----:B------:R-:W-:Y:S02]  /*18510*/  USHF.R.U32.HI UR9, URZ, UR18, UR9 ;  /* 0x000000123f097299 */ /* 0x000fe40008011609 */
[----:B------:R-:W-:Y:S02]  /*18520*/  UIADD3 UR14, -UR14, URZ, URZ ;  /* 0x0000003f0e0e7290 */ /* 0x000fe4000fffe13f */
[----:B------:R-:W-:Y:S01]  /*18530*/  USHF.R.U64 UR18, UR16, UR22, UR9 ;  /* 0x0000001610127299 */ /* 0x000fe20008001209 */
[----:B------:R-:W-:Y:S01]  /*18540*/  UMOV UR20, 0x1 ;  /* 0x0000000100147882 */ /* 0x000fe20000000000 */
[----:B------:R-:W-:Y:S01]  /*18550*/  ULDC UR13, c[0x0][0x144] ;  /* 0x00005100000d7ab9 */ /* 0x000fe20000000800 */
[----:B------:R-:W-:Y:S01]  /*18560*/  ULDC UR8, c[0x0][0x600] ;  /* 0x0001800000087ab9 */ /* 0x000fe20000000800 */
[----:B------:R-:W-:-:S02]  /*18570*/  USHF.L.U32 UR26, UR20, UR22, URZ ;  /* 0x00000016141a7299 */ /* 0x000fc4000800063f */
[----:B------:R-:W-:Y:S02]  /*18580*/  USHF.R.U32.HI UR9, URZ, UR22, UR9 ;  /* 0x000000163f097299 */ /* 0x000fe40008011609 */
[----:B------:R-:W-:Y:S02]  /*18590*/  UIMAD UR22, UR13, UR14, UR7 ;  /* 0x0000000e0d1672a4 */ /* 0x000fe4000f8e0207 */
[----:B------:R-:W-:Y:S02]  /*185a0*/  UIADD3 UR21, UR8, -0x1, URZ ;  /* 0xffffffff08157890 */ /* 0x000fe4000fffe03f */
[----:B------:R-:W-:Y:S01]  /*185b0*/  UIADD3 UR20, -UR15, URZ, URZ ;  /* 0x0000003f0f147290 */ /* 0x000fe2000fffe13f */
        /* <DEDUP_REMOVED lines=17> */
.L_x_513:
[----:B------:R-:W2:Y:S01]  /*186d0*/  LDL R0, [R1+0xa4] ;  /* 0x0000a40001007983 */ /* 0x000ea20000100800 */
[----:B------:R-:W-:Y:S01]  /*186e0*/  MOV R2, UR6 ;  /* 0x0000000600027c02 */ /* 0x000fe20008000f00 */
[----:B------:R-:W-:-:S04]  /*186f0*/  ULOP3.LUT UR17, UR17, UR21, URZ, 0xc0, !UPT ;  /* 0x0000001511117292 */ /* 0x000fc8000f8ec03f */
[----:B------:R1:W-:Y:S01]  /*18700*/  STL [R1+0x94], R2 ;  /* 0x0000940201007387 */ /* 0x0003e20000100800 */
[----:B--2---:R-:W-:Y:S01]  /*18710*/  R2UR UR4, R0 ;  /* 0x00000000000472ca */ /* 0x004fe200000e0000 */
[----:B------:R-:W-:-:S12]  /*18720*/  IMAD.MOV.U32 R0, RZ, RZ, 0x1 ;  /* 0x00000001ff007424 */ /* 0x000fd800078e00ff */
[----:B------:R-:W-:Y:S02]  /*18730*/  UISETP.NE.AND UP0, UPT, UR4, URZ, UPT ;  /* 0x0000003f0400728c */ /* 0x000fe4000bf05270 */
[----:B------:R-:W-:Y:S02]  /*18740*/  USHF.R.U64 UR4, UR7, UR24, UR9 ;  /* 0x0000001807047299 */ /* 0x000fe40008001209 */
[----:B------:R-:W-:Y:S02]  /*18750*/  ULOP3.LUT UR7, UR16, UR23, URZ, 0xc0, !UPT ;  /* 0x0000001710077292 */ /* 0x000fe4000f8ec03f */
[----:B------:R-:W-:Y:S02]  /*18760*/  UIADD3 UR5, -UR4, URZ, URZ ;  /* 0x0000003f04057290 */ /* 0x000fe4000fffe13f */
[----:B------:R-:W-:Y:S02]  /*18770*/  UIMAD UR7, UR26, UR4, UR7 ;  /* 0x000000041a0772a4 */ /* 0x000fe4000f8e0207 */
[----:B------:R-:W-:-:S02]  /*18780*/  UIMAD UR4, UR5, UR25, UR18 ;  /* 0x00000019050472a4 */ /* 0x000fc4000f8e0212 */
[----:B------:R-:W-:Y:S01]  /*18790*/  @UP0 UIMAD UR22, UR27, UR20, UR19 ;  /* 0x000000141b1602a4 */ /* 0x000fe2000f8e0213 */
[----:B------:R-:W-:Y:S01]  /*187a0*/  ULDC UR5, c[0x0][0x610] ;  /* 0x0001840000057ab9 */ /* 0x000fe20000000800 */
[----:B------:R-:W-:Y:S02]  /*187b0*/  UIMAD UR4, UR4, UR8, UR17 ;  /* 0x00000008040472a4 */ /* 0x000fe4000f8e0211 */
[----:B------:R-:W-:-:S04]  /*187c0*/  UIMAD UR7, UR7, UR5, UR22 ;  /* 0x00000005070772a4 */ /* 0x000fc8000f8e0216 */
[----:B------:R-:W-:Y:S02]  /*187d0*/  USEL UR5, UR4, UR7, !UP0 ;  /* 0x0000000704057287 */ /* 0x000fe4000c000000 */
[----:B------:R-:W-:-:S04]  /*187e0*/  USEL UR7, UR7, UR4, !UP0 ;  /* 0x0000000407077287 */ /* 0x000fc8000c000000 */
[----:B-1----:R-:W-:-:S08]  /*187f0*/  IMAD.U32 R22, RZ, RZ, UR5 ;  /* 0x00000005ff167e24 */ /* 0x002fd0000f8e00ff */
.L_x_511:
[----:B------:R-:W-:Y:S01]  /*18800*/  LOP3.LUT P0, RZ, R0, 0xff, RZ, 0xc0, !PT ;  /* 0x000000ff00ff7812 */ /* 0x000fe2000780c0ff */
[----:B------:R-:W-:-:S12]  /*18810*/  IMAD.U32 R23, RZ, RZ, UR7 ;  /* 0x00000007ff177e24 */ /* 0x000fd8000f8e00ff */
[----:B------:R-:W-:Y:S05]  /*18820*/  @P0 BRA `(.L_x_514) ;  /* 0xfffffe88008c0947 */ /* 0x000fea000383ffff */
[----:B------:R-:W-:Y:S05]  /*18830*/  EXIT ;  /* 0x000000000000794d */ /* 0x000fea0003800000 */
.L_x_3:
[----:B------:R-:W2:Y:S01]  /*18840*/  LDL R5, [R1+0x8c] ;  /* 0x00008c0001057983 */ /* 0x000ea20000100800 */
[----:B------:R-:W-:-:S03]  /*18850*/  ULDC.64 UR8, c[0x0][0x650] ;  /* 0x0001940000087ab9 */ /* 0x000fc60000000a00 */
[----:B------:R-:W3:Y:S01]  /*18860*/  LDL R3, [R1+0x88] ;  /* 0x0000880001037983 */ /* 0x000ee20000100800 */
[----:B------:R-:W-:Y:S01]  /*18870*/  PRMT R0, RZ, 0x7610, R0 ;  /* 0x00007610ff007816 */ /* 0x000fe20000000000 */
[----:B------:R-:W-:Y:S01]  /*18880*/  IMAD.MOV.U32 R4, RZ, RZ, -0x1 ;  /* 0xffffffffff047424 */ /* 0x000fe200078e00ff */
[----:B------:R-:W-:Y:S01]  /*18890*/  MOV R9, 0xffffffff ;  /* 0xffffffff00097802 */ /* 0x000fe20000000f00 */
[----:B------:R-:W-:Y:S01]  /*188a0*/  IMAD.MOV.U32 R2, RZ, RZ, -0x1 ;  /* 0xffffffffff027424 */ /* 0x000fe200078e00ff */
[----:B--2---:R-:W-:-:S04]  /*188b0*/  ISETP.GE.U32.AND P0, PT, R5, UR8, PT ;  /* 0x0000000805007c0c */ /* 0x004fc8000bf06070 */
[----:B---3--:R-:W-:-:S13]  /*188c0*/  ISETP.GE.U32.AND.EX P0, PT, R3, UR9, PT, P0 ;  /* 0x0000000903007c0c */ /* 0x008fda000bf06100 */
[----:B------:R-:W-:Y:S05]  /*188d0*/  @P0 BRA `(.L_x_515) ;  /* 0x0000000400940947 */ /* 0x000fea0003800000 */
[----:B------:R-:W-:Y:S01]  /*188e0*/  I2FP.F32.U32 R0, UR4 ;  /* 0x0000000400007c45 */ /* 0x000fe20008201000 */
[----:B0-----:R-:W-:Y:S01]  /*188f0*/  ULDC.64 UR16, c[0x0][0x628] ;  /* 0x00018a0000107ab9 */ /* 0x001fe20000000a00 */
        /* <DEDUP_REMOVED lines=24> */
.L_x_516:
        /* <DEDUP_REMOVED lines=24> */
[----:B------:R-:W-:Y:S01]  /*18c00*/  UMOV UR19, 0x1 ;  /* 0x0000000100137882 */ /* 0x000fe20000000000 */
[----:B------:R-:W-:Y:S01]  /*18c10*/  ULDC UR20, c[0x0][0x608] ;  /* 0x0001820000147ab9 */ /* 0x000fe20000000800 */
[----:B------:R-:W-:Y:S01]  /*18c20*/  USHF.L.U32 UR26, UR19, UR23, URZ ;  /* 0x00000017131a7299 */ /* 0x000fe2000800063f */
[----:B------:R-:W-:Y:S01]  /*18c30*/  ISETP.NE.AND.EX P0, PT, RZ, UR9, PT, P0 ;  /* 0x00000009ff007c0c */ /* 0x000fe2000bf05300 */
[----:B------:R-:W-:Y:S02]  /*18c40*/  USHF.R.U64 UR19, UR18, UR20, UR11 ;  /* 0x0000001412137299 */ /* 0x000fe4000800120b */
[----:B------:R-:W-:Y:S02]  /*18c50*/  USHF.R.U32.HI UR11, URZ, UR20, UR11 ;  /* 0x000000143f0b7299 */ /* 0x000fe4000801160b */
[----:B------:R-:W-:-:S02]  /*18c60*/  UIADD3 UR15, -UR15, URZ, URZ ;  /* 0x0000003f0f0f7290 */ /* 0x000fc4000fffe13f */
[----:B------:R-:W-:Y:S01]  /*18c70*/  USHF.R.U64 UR20, UR19, UR23, UR11 ;  /* 0x0000001713147299 */ /* 0x000fe2000800120b */
[----:B------:R-:W-:Y:S01]  /*18c80*/  ULDC UR16, c[0x0][0x144] ;  /* 0x0000510000107ab9 */ /* 0x000fe20000000800 */
[----:B------:R-:W-:Y:S01]  /*18c90*/  ULDC UR6, c[0x0][0x600] ;  /* 0x0001800000067ab9 */ /* 0x000fe20000000800 */
[----:B------:R-:W-:Y:S02]  /*18ca0*/  USHF.R.U32.HI UR11, URZ, UR23, UR11 ;  /* 0x000000173f0b7299 */ /* 0x000fe4000801160b */
[----:B------:R-:W-:Y:S02]  /*18cb0*/  UIMAD UR23, UR16, UR15, UR4 ;  /* 0x0000000f101772a4 */ /* 0x000fe4000f8e0204 */
[----:B------:R-:W-:Y:S02]  /*18cc0*/  UIADD3 UR22, UR6, -0x1, URZ ;  /* 0xffffffff06167890 */ /* 0x000fe4000fffe03f */
[----:B------:R-:W-:Y:S02]  /*18cd0*/  ULOP3.LUT UR27, URZ, UR13, URZ, 0x33, !UPT ;  /* 0x0000000d3f1b7292 */ /* 0x000fe4000f8e333f */
        /* <DEDUP_REMOVED lines=18> */
.L_x_517:
[----:B------:R-:W2:Y:S01]  /*18e00*/  LDL R0, [R1+0xa4] ;  /* 0x0000a40001007983 */ /* 0x000ea20000100800 */
[----:B------:R-:W-:Y:S01]  /*18e10*/  ULOP3.LUT UR18, UR18, UR22, URZ, 0xc0, !UPT ;  /* 0x0000001612127292 */ /* 0x000fe2000f8ec03f */
[----:B------:R-:W-:Y:S01]  /*18e20*/  IMAD.U32 R9, RZ, RZ, UR5 ;  /* 0x00000005ff097e24 */ /* 0x000fe2000f8e00ff */
[----:B--2---:R-:W-:Y:S01]  /*18e30*/  R2UR UR8, R0 ;  /* 0x00000000000872ca */ /* 0x004fe200000e0000 */
[----:B------:R-:W-:-:S12]  /*18e40*/  IMAD.MOV.U32 R0, RZ, RZ, 0x1 ;  /* 0x00000001ff007424 */ /* 0x000fd800078e00ff */
[----:B------:R-:W-:Y:S02]  /*18e50*/  UISETP.NE.AND UP0, UPT, UR8, URZ, UPT ;  /* 0x0000003f0800728c */ /* 0x000fe4000bf05270 */
[----:B------:R-:W-:Y:S02]  /*18e60*/  USHF.R.U64 UR8, UR4, UR24, UR11 ;  /* 0x0000001804087299 */ /* 0x000fe4000800120b */
[----:B------:R-:W-:-:S04]  /*18e70*/  ULOP3.LUT UR4, UR19, UR27, URZ, 0xc0, !UPT ;  /* 0x0000001b13047292 */ /* 0x000fc8000f8ec03f */
[----:B------:R-:W-:-:S03]  /*18e80*/  UIMAD UR4, UR26, UR8, UR4 ;  /* 0x000000081a0472a4 */ /* 0x000fc6000f8e0204 */
        /* <DEDUP_REMOVED lines=9> */
[----:B------:R-:W-:-:S07]  /*18f20*/  MOV R4, UR4 ;  /* 0x0000000400047c02 */ /* 0x000fce0008000f00 */
.L_x_515:
[----:B------:R-:W-:-:S08]  /*18f30*/  NOP ;  /* 0x0000000000007918 */ /* 0x000fd00000000000 */
[----:B0-----:R-:W0:-:S00]  /*18f40*/  USETMAXREG.DEALLOC.CTAPOOL 0x18 ;  /* 0x00000018000079c8 */ /* 0x001e0000080e0500 */
[----:B------:R-:W-:-:S13]  /*18f50*/  ISETP.NE.AND P0, PT, RZ, UR10, PT ;  /* 0x0000000aff007c0c */ /* 0x000fda000bf05270 */
[----:B------:R-:W-:Y:S05]  /*18f60*/  @P0 EXIT ;  /* 0x000000000000094d */ /* 0x000fea0003800000 */
[----:B0-----:R-:W-:Y:S01]  /*18f70*/  LOP3.LUT P0, RZ, R0, 0xff, RZ, 0xc0, !PT ;  /* 0x000000ff00ff7812 */ /* 0x001fe2000780c0ff */
[----:B------:R-:W-:Y:S02]  /*18f80*/  IMAD.MOV.U32 R0, RZ, RZ, 0x1 ;  /* 0x00000001ff007424 */ /* 0x000fe400078e00ff */
[----:B------:R-:W-:-:S10]  /*18f90*/  IMAD.MOV.U32 R6, RZ, RZ, RZ ;  /* 0x000000ffff067224 */ /* 0x000fd400078e00ff */
[----:B------:R-:W-:Y:S05]  /*18fa0*/  @!P0 BRA `(.L_x_518) ;  /* 0x0000000c007c8947 */ /* 0x000fea0003800000 */
[----:B------:R-:W2:Y:S01]  /*18fb0*/  LDL R5, [R1+0x80] ;  /* 0x0000800001057983 */ /* 0x000ea20000100800 */
[----:B------:R-:W-:Y:S01]  /*18fc0*/  ULDC UR4, c[0x0][0x28c] ;  /* 0x0000a30000047ab9 */ /* 0x000fe20000000800 */
[----:B------:R-:W-:Y:S01]  /*18fd0*/  ULDC UR6, c[0x0][0x658] ;  /* 0x0001960000067ab9 */ /* 0x000fe20000000800 */
[----:B------:R-:W-:Y:S01]  /*18fe0*/  UMOV UR7, 0xffffffff ;  /* 0xffffffff00077882 */ /* 0x000fe20000000000 */
[----:B------:R-:W0:Y:S01]  /*18ff0*/  S2R R3, SR_TID.X ;  /* 0x0000000000037919 */ /* 0x000e220000002100 */
[----:B------:R-:W-:Y:S01]  /*19000*/  ULDC UR5, c[0x0][0x600] ;  /* 0x0001800000057ab9 */ /* 0x000fe20000000800 */
[----:B------:R-:W-:Y:S01]  /*19010*/  UMOV UR9, 0x1 ;  /* 0x0000000100097882 */ /* 0x000fe20000000000 */
[----:B------:R-:W-:Y:S01]  /*19020*/  USHF.L.U32 UR7, UR7, UR6, URZ ;  /* 0x0000000607077299 */ /* 0x000fe2000800063f */
[----:B------:R-:W-:Y:S01]  /*19030*/  BSSY B0, `(.L_x_518) ;  /* 0x00000d6000007945 */ /* 0x000fe20003800000 */
[----:B------:R-:W-:Y:S01]  /*19040*/  ULDC UR8, c[0x0][0xc] ;  /* 0x0000030000087ab9 */ /* 0x000fe20000000800 */
[----:B------:R-:W-:Y:S01]  /*19050*/  IMAD.MOV.U32 R8, RZ, RZ, 0x1 ;  /* 0x00000001ff087424 */ /* 0x000fe200078e00ff */
[----:B------:R-:W-:Y:S01]  /*19060*/  MOV R0, 0x1 ;  /* 0x0000000100007802 */ /* 0x000fe20000000f00 */
[----:B------:R-:W-:Y:S01]  /*19070*/  IMAD.MOV.U32 R6, RZ, RZ, RZ ;  /* 0x000000ffff067224 */ /* 0x000fe200078e00ff */
[----:B------:R-:W-:Y:S01]  /*19080*/  ULDC.64 UR24, c[0x0][0x198] ;  /* 0x0000660000187ab9 */ /* 0x000fe20000000a00 */
[----:B0-----:R-:W-:-:S02]  /*19090*/  LOP3.LUT P2, RZ, R3, 0x7f, RZ, 0xc0, !PT ;  /* 0x0000007f03ff7812 */ /* 0x001fc4000784c0ff */
[----:B------:R-:W-:-:S04]  /*190a0*/  LOP3.LUT P0, RZ, R3, 0x1f, RZ, 0xc0, !PT ;  /* 0x0000001f03ff7812 */ /* 0x000fc8000780c0ff */
[----:B------:R-:W-:Y:S02]  /*190b0*/  PLOP3.LUT P0, PT, P0, P2, PT, 0x8a, 0x0 ;  /* 0x000000000000781c */ /* 0x000fe40000705172 */
[----:B--2---:R-:W-:-:S13]  /*190c0*/  R2UR UR10, R5 ;  /* 0x00000000050a72ca */ /* 0x004fda00000e0000 */
[----:B------:R-:W-:Y:S02]  /*190d0*/  ULOP3.LUT UR21, UR10, 0x2, URZ, 0xfc, !UPT ;  /* 0x000000020a157892 */ /* 0x000fe4000f8efc3f */
[----:B------:R-:W-:Y:S02]  /*190e0*/  UIADD3 UR10, UR4, 0x7f, URZ ;  /* 0x0000007f040a7890 */ /* 0x000fe4000fffe03f */
[----:B------:R-:W-:Y:S02]  /*190f0*/  UIADD3 UR4, UR5, -0x1, URZ ;  /* 0xffffffff05047890 */ /* 0x000fe4000fffe03f */
[----:B------:R-:W-:Y:S02]  /*19100*/  USHF.R.S32.HI UR11, URZ, 0x1f, UR10 ;  /* 0x0000001f3f0b7899 */ /* 0x000fe4000801140a */
[----:B------:R-:W-:Y:S02]  /*19110*/  USHF.L.U32 UR5, UR9, UR6, URZ ;  /* 0x0000000609057299 */ /* 0x000fe4000800063f */
[----:B------:R-:W-:Y:S01]  /*19120*/  ULEA.HI UR11, UR11, UR10, URZ, 0x7 ;  /* 0x0000000a0b0b7291 */ /* 0x000fe2000f8f383f */
[----:B------:R-:W-:Y:S01]  /*19130*/  ULDC UR9, c[0x0][0x10] ;  /* 0x0000040000097ab9 */ /* 0x000fe20000000800 */
[----:B------:R-:W-:-:S02]  /*19140*/  ULOP3.LUT UR6, URZ, UR7, URZ, 0x33, !UPT ;  /* 0x000000073f067292 */ /* 0x000fc4000f8e333f */
[----:B------:R-:W-:Y:S01]  /*19150*/  UIMAD.WIDE.U32 UR8, UR8, UR9, URZ ;  /* 0x00000009080872a5 */ /* 0x000fe2000f8e003f */
[----:B------:R-:W-:Y:S01]  /*19160*/  ULDC UR7, c[0x0][0x14] ;  /* 0x0000050000077ab9 */ /* 0x000fe20000000800 */
[----:B------:R-:W-:Y:S02]  /*19170*/  USHF.R.S32.HI UR19, URZ, 0x7, UR11 ;  /* 0x000000073f137899 */ /* 0x000fe4000801140b */
[----:B------:R-:W-:Y:S02]  /*19180*/  UIMAD.WIDE.U32 UR22, UR8, UR7, URZ ;  /* 0x00000007081672a5 */ /* 0x000fe4000f8e003f */
[----:B------:R-:W-:Y:S02]  /*19190*/  UIMAD UR13, UR9, UR7, URZ ;  /* 0x00000007090d72a4 */ /* 0x000fe4000f8e023f */
[----:B------:R-:W-:Y:S02]  /*191a0*/  UIADD3 UR26, UR19, 0x1, URZ ;  /* 0x00000001131a7890 */ /* 0x000fe4000fffe03f */
[----:B------:R-:W-:-:S12]  /*191b0*/  UIADD3 UR13, UR23, UR13, URZ ;  /* 0x0000000d170d7290 */ /* 0x000fd8000fffe03f */
.L_x_530:
[----:B------:R-:W-:-:S03]  /*191c0*/  UMOV UR7, 0xffffffff ;  /* 0xffffffff00077882 */ /* 0x000fc60000000000 */
[----:B------:R-:W-:Y:S05]  /*191d0*/  BRA.DIV UR7, `(.L_x_519) ;  /* 0x0000000e07c07947 */ /* 0x000fea000b800000 */
[----:B------:R-:W-:-:S13]  /*191e0*/  ELECT P6, URZ, PT ;  /* 0x00000000003f782f */ /* 0x000fda00038c0000 */
.L_x_540:
[----:B------:R-:W0:Y:S01]  /*191f0*/  LDC R3, c[0x0][0x28c] ;  /* 0x0000a300ff037b82 */ /* 0x000e220000000800 */
[----:B------:R-:W-:Y:S01]  /*19200*/  BSSY B1, `(.L_x_520) ;  /* 0x0000038000017945 */ /* 0x000fe20003800000 */
[----:B0-----:R-:W-:-:S13]  /*19210*/  ISETP.LT.OR P6, PT, R3, 0x1, !P6 ;  /* 0x000000010300780c */ /* 0x001fda00077c1670 */
[----:B------:R-:W-:Y:S05]  /*19220*/  @P6 BRA `(.L_x_521) ;  /* 0x0000000000d46947 */ /* 0x000fea0003800000 */
[----:B------:R-:W-:Y:S01]  /*19230*/  IMAD R2, R2, 0xf0, RZ ;  /* 0x000000f002027824 */ /* 0x000fe200078e02ff */
[----:B------:R-:W-:Y:S01]  /*19240*/  MOV R11, UR26 ;  /* 0x0000001a000b7c02 */ /* 0x000fe20008000f00 */
[----:B------:R-:W-:Y:S02]  /*19250*/  IMAD.SHL.U32 R4, R4, 0x100, RZ ;  /* 0x0000010004047824 */ /* 0x000fe400078e00ff */
[----:B------:R-:W-:Y:S02]  /*19260*/  IMAD.MOV.U32 R13, RZ, RZ, RZ ;  /* 0x000000ffff0d7224 */ /* 0x000fe400078e00ff */
[----:B------:R-:W-:Y:S02]  /*19270*/  IMAD.MOV.U32 R3, RZ, RZ, R0 ;  /* 0x000000ffff037224 */ /* 0x000fe400078e0000 */
[----:B------:R-:W-:-:S07]  /*19280*/  IMAD.MOV.U32 R5, RZ, RZ, R6 ;  /* 0x000000ffff057224 */ /* 0x000fce00078e0006 */
.L_x_525:
[----:B------:R-:W0:Y:S01]  /*19290*/  S2R R10, SR_CgaCtaId ;  /* 0x00000000000a7919 */ /* 0x000e220000008800 */
[----:B------:R-:W-:-:S04]  /*192a0*/  MOV R7, 0x400 ;  /* 0x0000040000077802 */ /* 0x000fc80000000f00 */
[----:B0-----:R-:W-:Y:S02]  /*192b0*/  LEA R14, R10, R7, 0x18 ;  /* 0x000000070a0e7211 */ /* 0x001fe400078ec0ff */
[----:B------:R-:W-:Y:S01]  /*192c0*/  SHF.L.U32 R7, R3, 0x1f, RZ ;  /* 0x0000001f03077819 */ /* 0x000fe200000006ff */
[----:B------:R-:W0:Y:S02]  /*192d0*/  @!P2 LDC R10, c[0x0][0x500] ;  /* 0x00014000ff0aab82 */ /* 0x000e240000000800 */
[----:B------:R-:W-:-:S04]  /*192e0*/  IMAD R12, R5, 0x8, R14 ;  /* 0x00000008050c7824 */ /* 0x000fc800078e020e */
[----:B------:R-:W1:Y:S02]  /*192f0*/  SYNCS.PHASECHK.TRANS64.TRYWAIT P1, [R12+URZ+0x18], R7 ;  /* 0x000018070c0075a7 */ /* 0x000e64000802017f */
[----:B-1----:R-:W-:Y:S05]  /*19300*/  @!P1 BRA `(.L_x_522) ;  /* 0x0000000c00949947 */ /* 0x002fea0003800000 */
.L_x_541:
[----:B------:R-:W-:Y:S01]  /*19310*/  UPRMT UR7, UR21, 0x9910, URZ ;  /* 0x0000991015077896 */ /* 0x000fe2000800003f */
[----:B0-----:R0:W-:Y:S03]  /*19320*/  @!P2 SYNCS.ARRIVE.TRANS64 RZ, [R12+URZ], R10 ;  /* 0x0000000a0cffa9a7 */ /* 0x0011e6000800003f */
[----:B------:R-:W-:-:S06]  /*19330*/  UISETP.NE.AND UP0, UPT, UR7, 0x2, UPT ;  /* 0x000000020700788c */ /* 0x000fcc000bf05270 */
[----:B------:R-:W-:-:S13]  /*19340*/  PLOP3.LUT P1, PT, PT, PT, UP0, 0x80, 0x0 ;  /* 0x000000000000781c */ /* 0x000fda0003f2f008 */
[----:B0-----:R-:W-:Y:S05]  /*19350*/  @P1 BRA `(.L_x_523) ;  /* 0x0000000000041947 */ /* 0x001fea0003800000 */
[----:B------:R-:W-:Y:S01]  /*19360*/  BPT.TRAP 0x1 ;  /* 0x000000040000795c */ /* 0x000fe20000300000 */
.L_x_523:
[----:B------:R-:W-:Y:S05]  /*19370*/  @P0 BRA `(.L_x_524) ;  /* 0x0000000000040947 */ /* 0x000fea0003800000 */
[----:B------:R-:W-:Y:S01]  /*19380*/  BPT.TRAP 0x1 ;  /* 0x000000040000795c */ /* 0x000fe20000300000 */
.L_x_524:
[C---:B-1----:R-:W-:Y:S01]  /*19390*/  LEA R7, R5.reuse, R14, 0xf ;  /* 0x0000000e05077211 */ /* 0x042fe200078e78ff */
[----:B------:R-:W-:Y:S01]  /*193a0*/  IMAD R14, R5, 0x7800, R14 ;  /* 0x00007800050e7824 */ /* 0x000fe200078e020e */
[----:B------:R-:W-:Y:S01]  /*193b0*/  R2UR UR9, R12 ;  /* 0x000000000c0972ca */ /* 0x000fe200000e0000 */
[----:B------:R-:W-:Y:S01]  /*193c0*/  VIADD R11, R11, 0xffffffff ;  /* 0xffffffff0b0b7836 */ /* 0x000fe20000000000 */
[----:B------:R-:W-:Y:S01]  /*193d0*/  R2UR UR7, R7 ;  /* 0x00000000070772ca */ /* 0x000fe200000e0000 */
[----:B------:R-:W-:Y:S01]  /*193e0*/  UIADD3 UR14, UP0, UR24, 0xf0, URZ ;  /* 0x000000f0180e7890 */ /* 0x000fe2000ff1e03f */
[----:B------:R-:W-:Y:S01]  /*193f0*/  R2UR UR8, R14 ;  /* 0x000000000e0872ca */ /* 0x000fe200000e0000 */
[----:B------:R-:W-:Y:S01]  /*19400*/  UIADD3 UR28, UP1, UR24, 0x1f0, URZ ;  /* 0x000001f0181c7890 */ /* 0x000fe2000ff3e03f */
[----:B------:R-:W-:Y:S01]  /*19410*/  R2UR UR11, R4 ;  /* 0x00000000040b72ca */ /* 0x000fe200000e0000 */
[----:B------:R-:W-:Y:S01]  /*19420*/  UIADD3.X UR15, URZ, UR25, URZ, UP0, !UPT ;  /* 0x000000193f0f7290 */ /* 0x000fe200087fe43f */
[----:B------:R-:W-:Y:S01]  /*19430*/  R2UR UR10, R13 ;  /* 0x000000000d0a72ca */ /* 0x000fe200000e0000 */
[----:B------:R-:W-:Y:S01]  /*19440*/  VIADD R5, R5, 0x1 ;  /* 0x0000000105057836 */ /* 0x000fe20000000000 */
[----:B------:R-:W-:Y:S01]  /*19450*/  R2UR UR12, R9 ;  /* 0x00000000090c72ca */ /* 0x000fe200000e0000 */
[----:B------:R-:W-:Y:S01]  /*19460*/  UIADD3.X UR29, URZ, UR25, URZ, UP1, !UPT ;  /* 0x000000193f1d7290 */ /* 0x000fe20008ffe43f */
[----:B------:R-:W-:Y:S01]  /*19470*/  R2UR UR20, R2 ;  /* 0x00000000021472ca */ /* 0x000fe200000e0000 */
[----:B------:R-:W-:Y:S01]  /*19480*/  UMOV UR16, 0x0 ;  /* 0x0000000000107882 */ /* 0x000fe20000000000 */
[----:B------:R-:W-:Y:S01]  /*19490*/  ISETP.GT.AND P3, PT, R11, 0x1, PT ;  /* 0x000000010b00780c */ /* 0x000fe20003f64270 */
[----:B------:R-:W-:Y:S01]  /*194a0*/  UIADD3 UR7, UR7, 0x100, URZ ;  /* 0x0000010007077890 */ /* 0x000fe2000fffe03f */
[----:B------:R-:W-:Y:S01]  /*194b0*/  ISETP.NE.AND P1, PT, R5, 0x3, PT ;  /* 0x000000030500780c */ /* 0x000fe20003f25270 */
[----:B------:R-:W-:Y:S01]  /*194c0*/  UIADD3 UR18, UR8, 0x18100, URZ ;  /* 0x0001810008127890 */ /* 0x000fe2000fffe03f */
[----:B------:R-:W-:Y:S01]  /*194d0*/  VIADD R13, R13, 0x80 ;  /* 0x000000800d0d7836 */ /* 0x000fe20000000000 */
[----:B------:R-:W-:Y:S01]  /*194e0*/  UMOV UR17, 0x10000000 ;  /* 0x1000000000117882 */ /* 0x000fe20000000000 */
[----:B------:R-:W-:-:S02]  /*194f0*/  SEL R10, RZ, 0x1, P1 ;  /* 0x00000001ff0a7807 */ /* 0x000fc40000800000 */
[----:B------:R-:W-:Y:S01]  /*19500*/  UMOV UR8, UR7 ;  /* 0x0000000700087c82 */ /* 0x000fe20008000000 */
[----:B------:R-:W-:Y:S01]  /*19510*/  SEL R5, R5, RZ, P1 ;  /* 0x000000ff05057207 */ /* 0x000fe20000800000 */
[----:B------:R0:W-:Y:S01]  /*19520*/  UTMALDG.3D [UR8], [UR14], desc[UR16] ;  /* 0x000010080e0075b4 */ /* 0x0001e20008011000 */
[----:B------:R-:W-:Y:S01]  /*19530*/  LOP3.LUT R3, R3, R10, RZ, 0x3c, !PT ;  /* 0x0000000a03037212 */ /* 0x000fe200078e3cff */
[----:B0-----:R-:W-:Y:S01]  /*19540*/  UMOV UR8, UR18 ;  /* 0x0000001200087c82 */ /* 0x001fe20008000000 */
[----:B------:R-:W-:Y:S02]  /*19550*/  UMOV UR11, UR20 ;  /* 0x00000014000b7c82 */ /* 0x000fe40008000000 */
[----:B------:R0:W-:Y:S02]  /*19560*/  UTMALDG.3D [UR8], [UR28], desc[UR16] ;  /* 0x000010081c0075b4 */ /* 0x0001e40008011000 */
[----:B0-----:R-:W-:Y:S05]  /*19570*/  @P3 BRA `(.L_x_525) ;  /* 0xfffffffc00443947 */ /* 0x001fea000383ffff */
.L_x_521:
[----:B------:R-:W-:Y:S05]  /*19580*/  BSYNC B1 ;  /* 0x0000000000017941 */ /* 0x000fea0003800000 */
.L_x_520:
[----:B------:R-:W2:Y:S01]  /*19590*/  LDL.LU R15, [R1+0x88] ;  /* 0x00008800010f7983 */ /* 0x000ea20000300800 */
[----:B------:R-:W-:Y:S01]  /*195a0*/  LOP3.LUT P1, RZ, R8, 0xff, RZ, 0xc0, !PT ;  /* 0x000000ff08ff7812 */ /* 0x000fe2000782c0ff */
[----:B------:R-:W-:Y:S02]  /*195b0*/  ULDC.64 UR8, c[0x0][0x650] ;  /* 0x0001940000087ab9 */ /* 0x000fe40000000a00 */
[----:B------:R-:W3:Y:S01]  /*195c0*/  LDL.LU R12, [R1+0x8c] ;  /* 0x00008c00010c7983 */ /* 0x000ee20000300800 */
[----:B------:R-:W-:Y:S01]  /*195d0*/  IADD3 R6, R6, UR19, RZ ;  /* 0x0000001306067c10 */ /* 0x000fe2000fffe0ff */
[----:B------:R-:W-:Y:S01]  /*195e0*/  UISETP.GE.U32.AND UP0, UPT, UR19, 0x3, UPT ;  /* 0x000000031300788c */ /* 0x000fe2000bf06070 */
[----:B------:R-:W-:Y:S01]  /*195f0*/  BSSY B1, `(.L_x_526) ;  /* 0x0000077000017945 */ /* 0x000fe20003800000 */
[----:B------:R-:W-:Y:S01]  /*19600*/  IMAD.MOV.U32 R4, RZ, RZ, -0x1 ;  /* 0xffffffffff047424 */ /* 0x000fe200078e00ff */
[----:B------:R-:W-:Y:S02]  /*19610*/  MOV R9, 0xffffffff ;  /* 0xffffffff00097802 */ /* 0x000fe40000000f00 */
[----:B------:R-:W-:-:S02]  /*19620*/  PRMT R8, RZ, 0x7610, R8 ;  /* 0x00007610ff087816 */ /* 0x000fc40000000008 */
[----:B------:R-:W-:Y:S01]  /*19630*/  PLOP3.LUT P3, PT, PT, PT, UP0, 0x80, 0x0 ;  /* 0x000000000000781c */ /* 0x000fe20003f6f008 */
[----:B------:R-:W0:Y:S01]  /*19640*/  @P1 S2R R3, SR_CgaCtaId ;  /* 0x0000000000031919 */ /* 0x000e220000008800 */
[----:B------:R-:W-:-:S04]  /*19650*/  @P1 MOV R2, 0x400 ;  /* 0x0000040000021802 */ /* 0x000fc80000000f00 */
[----:B0-----:R-:W-:-:S04]  /*19660*/  @P1 LEA R2, R3, R2, 0x18 ;  /* 0x0000000203021211 */ /* 0x001fc800078ec0ff */
[----:B------:R0:W-:Y:S01]  /*19670*/  @P1 SYNCS.ARRIVE.TRANS64.A1T0 RZ, [R2+URZ+0x48], RZ ;  /* 0x000048ff02ff19a7 */ /* 0x0001e2000810003f */
[----:B------:R-:W-:Y:S01]  /*19680*/  ISETP.GT.U32.AND P1, PT, R6, 0x2, PT ;  /* 0x000000020600780c */ /* 0x000fe20003f24070 */
[----:B0-----:R-:W-:-:S05]  /*19690*/  IMAD.U32 R2, RZ, RZ, UR19 ;  /* 0x00000013ff027e24 */ /* 0x001fca000f8e00ff */
[----:B------:R-:W-:Y:S01]  /*196a0*/  ISETP.LT.U32.AND P1, PT, R2, 0x3, P1 ;  /* 0x000000030200780c */ /* 0x000fe20000f21070 */
[----:B------:R-:W-:-:S04]  /*196b0*/  IMAD.WIDE.U32 R2, R6, -0x55555555, RZ ;  /* 0xaaaaaaab06027825 */ /* 0x000fc800078e00ff */
[----:B------:R-:W-:Y:S01]  /*196c0*/  IMAD.MOV.U32 R2, RZ, RZ, -0x1 ;  /* 0xffffffffff027424 */ /* 0x000fe200078e00ff */
[----:B------:R-:W-:Y:S02]  /*196d0*/  SHF.R.U32.HI R5, RZ, 0x1, R3 ;  /* 0x00000001ff057819 */ /* 0x000fe40000011603 */
[----:B------:R-:W-:-:S03]  /*196e0*/  SEL R3, RZ, 0x1, !P1 ;  /* 0x00000001ff037807 */ /* 0x000fc60004800000 */
[----:B------:R-:W-:Y:S01]  /*196f0*/  IMAD R6, R5, -0x3, R6 ;  /* 0xfffffffd05067824 */ /* 0x000fe200078e0206 */
[----:B------:R-:W-:Y:S02]  /*19700*/  LOP3.LUT R0, R0, R3, RZ, 0x3c, !PT ;  /* 0x0000000300007212 */ /* 0x000fe400078e3cff */
[----:B------:R-:W-:Y:S02]  /*19710*/  PRMT R3, RZ, 0x7610, R3 ;  /* 0x00007610ff037816 */ /* 0x000fe40000000003 */
[----:B------:R-:W-:Y:S02]  /*19720*/  @P3 LOP3.LUT R0, R0, 0x1, R5, 0x78, !PT ;  /* 0x0000000100003812 */ /* 0x000fe400078e7805 */
[----:B---3--:R-:W-:-:S04]  /*19730*/  IADD3 R12, P1, R12, UR22, RZ ;  /* 0x000000160c0c7c10 */ /* 0x008fc8000ff3e0ff */
[----:B--2---:R-:W-:Y:S01]  /*19740*/  IADD3.X R15, R15, UR13, RZ, P1, !PT ;  /* 0x0000000d0f0f7c10 */ /* 0x004fe20008ffe4ff */
[----:B------:R0:W-:Y:S01]  /*19750*/  STL [R1+0x8c], R12 ;  /* 0x00008c0c01007387 */ /* 0x0001e20000100800 */
[----:B------:R-:W-:-:S03]  /*19760*/  ISETP.GE.U32.AND P1, PT, R12, UR8, PT ;  /* 0x000000080c007c0c */ /* 0x000fc6000bf26070 */
[----:B------:R0:W-:Y:S01]  /*19770*/  STL [R1+0x88], R15 ;  /* 0x0000880f01007387 */ /* 0x0001e20000100800 */
[----:B------:R-:W-:-:S13]  /*19780*/  ISETP.GE.U32.AND.EX P1, PT, R15, UR9, PT, P1 ;  /* 0x000000090f007c0c */ /* 0x000fda000bf26110 */
[----:B0-----:R-:W-:Y:S05]  /*19790*/  @P1 BRA `(.L_x_527) ;  /* 0x0000000400701947 */ /* 0x001fea0003800000 */
[----:B------:R-:W2:Y:S01]  /*197a0*/  LDL R14, [R1+0xa4] ;  /* 0x0000a400010e7983 */ /* 0x000ea20000100800 */
[----:B------:R-:W0:Y:S01]  /*197b0*/  LDC R4, c[0x0][0x144] ;  /* 0x00005100ff047b82 */ /* 0x000e220000000800 */
[----:B------:R-:W-:Y:S01]  /*197c0*/  ULDC.64 UR8, c[0x0][0x628] ;  /* 0x00018a0000087ab9 */ /* 0x000fe20000000a00 */
[----:B------:R-:W-:Y:S01]  /*197d0*/  ULDC UR10, c[0x0][0x630] ;  /* 0x00018c00000a7ab9 */ /* 0x000fe20000000800 */
[----:B------:R-:W1:Y:S01]  /*197e0*/  S2R R7, SR_CTAID.X ;  /* 0x0000000000077919 */ /* 0x000e620000002500 */
[----:B------:R-:W3:Y:S04]  /*197f0*/  S2R R5, SR_CTAID.Y ;  /* 0x0000000000057919 */ /* 0x000ee80000002600 */
[----:B------:R-:W4:Y:S01]  /*19800*/  LDC R10, c[0x0][0x148] ;  /* 0x00005200ff0a7b82 */ /* 0x000f220000000800 */
[----:B-1----:R-:W-:-:S02]  /*19810*/  I2FP.F32.U32 R2, R7 ;  /* 0x0000000700027245 */ /* 0x002fc40000201000 */
[----:B---3--:R-:W-:Y:S02]  /*19820*/  I2FP.F32.U32 R3, R5 ;  /* 0x0000000500037245 */ /* 0x008fe40000201000 */
[----:B--2---:R-:W-:-:S13]  /*19830*/  R2UR UR7, R14 ;  /* 0x000000000e0772ca */ /* 0x004fda00000e0000 */
[----:B------:R-:W-:-:S03]  /*19840*/  UISETP.NE.AND UP0, UPT, UR7, URZ, UPT ;  /* 0x0000003f0700728c */ /* 0x000fc6000bf05270 */
[----:B------:R-:W-:Y:S02]  /*19850*/  ULDC UR7, c[0x0][0x150] ;  /* 0x0000540000077ab9 */ /* 0x000fe40000000800 */
[----:B------:R-:W-:Y:S01]  /*19860*/  FMUL R2, R2, UR7 ;  /* 0x0000000702027c20 */ /* 0x000fe20008400000 */
[----:B------:R-:W-:Y:S01]  /*19870*/  ULDC UR7, c[0x0][0x154] ;  /* 0x0000550000077ab9 */ /* 0x000fe20000000800 */
[----:B------:R-:W-:Y:S01]  /*19880*/  PLOP3.LUT P1, PT, PT, PT, UP0, 0x80, 0x0 ;  /* 0x000000000000781c */ /* 0x000fe20003f2f008 */
[----:B------:R-:W-:-:S03]  /*19890*/  FMUL R9, R3, UR7 ;  /* 0x0000000703097c20 */ /* 0x000fc60008400000 */
[----:B------:R-:W1:Y:S08]  /*198a0*/  F2I.U32.TRUNC.NTZ R2, R2 ;  /* 0x0000000200027305 */ /* 0x000e70000020f000 */
[----:B------:R-:W2:Y:S01]  /*198b0*/  F2I.U32.TRUNC.NTZ R9, R9 ;  /* 0x0000000900097305 */ /* 0x000ea2000020f000 */
[----:B-1----:R-:W-:Y:S02]  /*198c0*/  IMAD.MOV R3, RZ, RZ, -R2 ;  /* 0x000000ffff037224 */ /* 0x002fe400078e0a02 */
[----:B------:R-:W-:-:S02]  /*198d0*/  IMAD.MOV.U32 R2, RZ, RZ, R12 ;  /* 0x000000ffff027224 */ /* 0x000fc400078e000c */
[----:B0-----:R-:W-:Y:S02]  /*198e0*/  IMAD R7, R4, R3, R7 ;  /* 0x0000000304077224 */ /* 0x001fe400078e0207 */
[----:B--2---:R-:W-:-:S04]  /*198f0*/  IMAD.MOV R3, RZ, RZ, -R9 ;  /* 0x000000ffff037224 */ /* 0x004fc800078e0a09 */
[----:B----4-:R-:W-:Y:S01]  /*19900*/  @P1 IMAD R7, R10, R3, R5 ;  /* 0x000000030a071224 */ /* 0x010fe200078e0205 */
[----:B------:R-:W-:Y:S02]  /*19910*/  ISETP.NE.U32.AND P1, PT, RZ, UR8, PT ;  /* 0x00000008ff007c0c */ /* 0x000fe4000bf25070 */
[----:B------:R-:W-:Y:S02]  /*19920*/  MOV R3, R15 ;  /* 0x0000000f00037202 */ /* 0x000fe40000000f00 */
[----:B------:R-:W-:-:S13]  /*19930*/  ISETP.NE.AND.EX P1, PT, RZ, UR9, PT, P1 ;  /* 0x00000009ff007c0c */ /* 0x000fda000bf25310 */
[----:B------:R-:W-:Y:S05]  /*19940*/  @!P1 BRA `(.L_x_528) ;  /* 0x0000000000289947 */ /* 0x000fea0003800000 */
[----:B------:R-:W-:Y:S02]  /*19950*/  ULDC UR7, c[0x0][0x634] ;  /* 0x00018d0000077ab9 */ /* 0x000fe40000000800 */
[----:B------:R-:W-:-:S05]  /*19960*/  IADD3 R3, P1, R12, UR7, RZ ;  /* 0x000000070c037c10 */ /* 0x000fca000ff3e0ff */
[----:B------:R-:W-:-:S04]  /*19970*/  IMAD.X R9, RZ, RZ, R15, P1 ;  /* 0x000000ffff097224 */ /* 0x000fc800008e060f */
[----:B------:R-:W-:-:S04]  /*19980*/  IMAD.WIDE.U32 R4, R9, UR8, RZ ;  /* 0x0000000809047c25 */ /* 0x000fc8000f8e00ff */
[----:B------:R-:W-:-:S04]  /*19990*/  IMAD.WIDE.U32 R4, P1, R3, UR9, R4 ;  /* 0x0000000903047c25 */ /* 0x000fc8000f820004 */
[----:B------:R-:W-:-:S04]  /*199a0*/  IMAD.WIDE.U32 R2, R3, UR8, RZ ;  /* 0x0000000803027c25 */ /* 0x000fc8000f8e00ff */
[----:B------:R-:W-:Y:S01]  /*199b0*/  IMAD.MOV.U32 R2, RZ, RZ, R5 ;  /* 0x000000ffff027224 */ /* 0x000fe200078e0005 */
[----:B------:R-:W-:Y:S01]  /*199c0*/  IADD3 RZ, P3, R3, R4, RZ ;  /* 0x0000000403ff7210 */ /* 0x000fe20007f7e0ff */
[----:B------:R-:W-:-:S04]  /*199d0*/  IMAD.X R3, RZ, RZ, RZ, P1 ;  /* 0x000000ffff037224 */ /* 0x000fc800008e06ff */
[----:B------:R-:W-:-:S08]  /*199e0*/  IMAD.WIDE.U32.X R2, R9, UR9, R2, P3 ;  /* 0x0000000909027c25 */ /* 0x000fd000098e0402 */
.L_x_528:
[--C-:B------:R-:W-:Y:S01]  /*199f0*/  SHF.R.U64 R9, R2, UR10, R3.reuse ;  /* 0x0000000a02097c19 */ /* 0x100fe20008001203 */
[----:B------:R-:W-:Y:S01]  /*19a00*/  ULDC.64 UR8, c[0x0][0x620] ;  /* 0x0001880000087ab9 */ /* 0x000fe20000000a00 */
[----:B------:R-:W-:Y:S01]  /*19a10*/  SHF.R.U32.HI R2, RZ, UR10, R3 ;  /* 0x0000000aff027c19 */ /* 0x000fe20008011603 */
[----:B------:R-:W-:Y:S01]  /*19a20*/  IMAD.MOV.U32 R3, RZ, RZ, R15 ;  /* 0x000000ffff037224 */ /* 0x000fe200078e000f */
[----:B------:R-:W-:Y:S01]  /*19a30*/  IADD3 R11, P1, RZ, -R9, RZ ;  /* 0x80000009ff0b7210 */ /* 0x000fe20007f3e0ff */
[----:B------:R-:W-:-:S03]  /*19a40*/  ULDC UR7, c[0x0][0x618] ;  /* 0x0001860000077ab9 */ /* 0x000fc60000000800 */
[----:B------:R-:W-:-:S05]  /*19a50*/  IADD3.X R2, RZ, ~R2, RZ, P1, !PT ;  /* 0x80000002ff027210 */ /* 0x000fca0000ffe4ff */
[----:B------:R-:W-:-:S04]  /*19a60*/  IMAD R2, R2, UR8, RZ ;  /* 0x0000000802027c24 */ /* 0x000fc8000f8e02ff */
[----:B------:R-:W-:Y:S02]  /*19a70*/  IMAD R5, R11, UR9, R2 ;  /* 0x000000090b057c24 */ /* 0x000fe4000f8e0202 */
[----:B------:R-:W-:-:S04]  /*19a80*/  IMAD.MOV.U32 R2, RZ, RZ, R12 ;  /* 0x000000ffff027224 */ /* 0x000fc800078e000c */
[----:B------:R-:W-:Y:S01]  /*19a90*/  IMAD.WIDE.U32 R2, R11, UR8, R2 ;  /* 0x000000080b027c25 */ /* 0x000fe2000f8e0002 */
[----:B------:R-:W-:Y:S02]  /*19aa0*/  ULDC.64 UR8, c[0x0][0x640] ;  /* 0x0001900000087ab9 */ /* 0x000fe40000000a00 */
[----:B------:R-:W-:Y:S01]  /*19ab0*/  ISETP.NE.U32.AND P1, PT, RZ, UR8, PT ;  /* 0x00000008ff007c0c */ /* 0x000fe2000bf25070 */
[----:B------:R-:W-:-:S03]  /*19ac0*/  IMAD.IADD R3, R3, 0x1, R5 ;  /* 0x0000000103037824 */ /* 0x000fc600078e0205 */
[----:B------:R-:W-:Y:S02]  /*19ad0*/  ISETP.NE.AND.EX P1, PT, RZ, UR9, PT, P1 ;  /* 0x00000009ff007c0c */ /* 0x000fe4000bf25310 */
[--C-:B------:R-:W-:Y:S02]  /*19ae0*/  SHF.R.U64 R10, R2, UR7, R3.reuse ;  /* 0x00000007020a7c19 */ /* 0x100fe40008001203 */
[----:B------:R-:W-:Y:S01]  /*19af0*/  SHF.R.U32.HI R3, RZ, UR7, R3 ;  /* 0x00000007ff037c19 */ /* 0x000fe20008011603 */
[----:B------:R-:W-:-:S03]  /*19b00*/  ULDC UR7, c[0x0][0x608] ;  /* 0x0001820000077ab9 */ /* 0x000fc60000000800 */
[--C-:B------:R-:W-:Y:S02]  /*19b10*/  SHF.R.U32.HI R2, RZ, UR7, R3.reuse ;  /* 0x00000007ff027c19 */ /* 0x100fe40008011603 */
[----:B------:R-:W-:Y:S01]  /*19b20*/  SHF.R.U64 R11, R10, UR7, R3 ;  /* 0x000000070a0b7c19 */ /* 0x000fe20008001203 */
[----:B------:R-:W-:Y:S02]  /*19b30*/  ULDC UR7, c[0x0][0x658] ;  /* 0x0001960000077ab9 */ /* 0x000fe40000000800 */
[--C-:B------:R-:W-:Y:S02]  /*19b40*/  SHF.R.U32.HI R13, RZ, UR7, R2.reuse ;  /* 0x00000007ff0d7c19 */ /* 0x100fe40008011602 */
[----:B------:R-:W-:-:S03]  /*19b50*/  SHF.R.U64 R12, R11, UR7, R2 ;  /* 0x000000070b0c7c19 */ /* 0x000fc60008001202 */
[----:B------:R-:W-:Y:S01]  /*19b60*/  IMAD.MOV.U32 R3, RZ, RZ, R13 ;  /* 0x000000ffff037224 */ /* 0x000fe200078e000d */
[----:B------:R-:W-:Y:S01]  /*19b70*/  MOV R2, R12 ;  /* 0x0000000c00027202 */ /* 0x000fe20000000f00 */
[----:B------:R-:W-:Y:S06]  /*19b80*/  @!P1 BRA `(.L_x_529) ;  /* 0x0000000000289947 */ /* 0x000fec0003800000 */
[----:B------:R-:W-:Y:S02]  /*19b90*/  ULDC UR7, c[0x0][0x64c] ;  /* 0x0001930000077ab9 */ /* 0x000fe40000000800 */
[----:B------:R-:W-:-:S05]  /*19ba0*/  IADD3 R3, P1, R12, UR7, RZ ;  /* 0x000000070c037c10 */ /* 0x000fca000ff3e0ff */
[----:B------:R-:W-:-:S04]  /*19bb0*/  IMAD.X R13, RZ, RZ, R13, P1 ;  /* 0x000000ffff0d7224 */ /* 0x000fc800008e060d */
[----:B------:R-:W-:-:S04]  /*19bc0*/  IMAD.WIDE.U32 R4, R13, UR8, RZ ;  /* 0x000000080d047c25 */ /* 0x000fc8000f8e00ff */
[----:B------:R-:W-:-:S04]  /*19bd0*/  IMAD.WIDE.U32 R4, P1, R3, UR9, R4 ;  /* 0x0000000903047c25 */ /* 0x000fc8000f820004 */
[----:B------:R-:W-:Y:S01]  /*19be0*/  IMAD.WIDE.U32 R2, R3, UR8, RZ ;  /* 0x0000000803027c25 */ /* 0x000fe2000f8e00ff */
[----:B------:R-:W-:-:S04]  /*19bf0*/  MOV R2, R5 ;  /* 0x0000000500027202 */ /* 0x000fc80000000f00 */
[----:B------:R-:W-:Y:S01]  /*19c00*/  IADD3 RZ, P3, R3, R4, RZ ;  /* 0x0000000403ff7210 */ /* 0x000fe20007f7e0ff */
[----:B------:R-:W-:-:S04]  /*19c10*/  IMAD.X R3, RZ, RZ, RZ, P1 ;  /* 0x000000ffff037224 */ /* 0x000fc800008e06ff */
[----:B------:R-:W-:-:S08]  /*19c20*/  IMAD.WIDE.U32.X R2, R13, UR9, R2, P3 ;  /* 0x000000090d027c25 */ /* 0x000fd000098e0402 */
.L_x_529:
[----:B------:R-:W-:Y:S02]  /*19c30*/  R2UR UR7, R14 ;  /* 0x000000000e0772ca */ /* 0x000fe400000e0000 */
[----:B------:R-:W-:-:S11]  /*19c40*/  LOP3.LUT R11, R11, UR6, RZ, 0xc0, !PT ;  /* 0x000000060b0b7c12 */ /* 0x000fd6000f8ec0ff */
[----:B------:R-:W-:-:S03]  /*19c50*/  UISETP.NE.AND UP0, UPT, UR7, URZ, UPT ;  /* 0x0000003f0700728c */ /* 0x000fc6000bf05270 */
[----:B------:R-:W-:Y:S02]  /*19c60*/  ULDC UR7, c[0x0][0x648] ;  /* 0x0001920000077ab9 */ /* 0x000fe40000000800 */
[----:B------:R-:W-:Y:S01]  /*19c70*/  SHF.R.U64 R2, R2, UR7, R3 ;  /* 0x0000000702027c19 */ /* 0x000fe20008001203 */
[----:B------:R-:W-:Y:S01]  /*19c80*/  ULDC UR7, c[0x0][0x638] ;  /* 0x00018e0000077ab9 */ /* 0x000fe20000000800 */
[----:B------:R-:W-:Y:S02]  /*19c90*/  PLOP3.LUT P1, PT, PT, PT, UP0, 0x40, 0x0 ;  /* 0x000000000000781c */ /* 0x000fe40003f2e808 */
[----:B------:R-:W-:Y:S01]  /*19ca0*/  PLOP3.LUT P3, PT, PT, PT, UP0, 0x40, 0x0 ;  /* 0x000000000000781c */ /* 0x000fe20003f6e808 */
[----:B------:R-:W-:Y:S02]  /*19cb0*/  IMAD.MOV R3, RZ, RZ, -R2 ;  /* 0x000000ffff037224 */ /* 0x000fe400078e0a02 */
[----:B------:R-:W-:Y:S02]  /*19cc0*/  IMAD R4, R2, UR5, R11 ;  /* 0x0000000502047c24 */ /* 0x000fe4000f8e020b */
[----:B------:R-:W-:Y:S01]  /*19cd0*/  IMAD R12, R3, UR7, R12 ;  /* 0x00000007030c7c24 */ /* 0x000fe2000f8e020c */
[----:B------:R-:W-:Y:S01]  /*19ce0*/  ULDC UR7, c[0x0][0x610] ;  /* 0x0001840000077ab9 */ /* 0x000fe20000000800 */
[----:B------:R-:W-:Y:S01]  /*19cf0*/  LOP3.LUT R3, R10, UR4, RZ, 0xc0, !PT ;  /* 0x000000040a037c12 */ /* 0x000fe2000f8ec0ff */
[----:B------:R-:W-:Y:S01]  /*19d00*/  IMAD R7, R4, UR7, R7 ;  /* 0x0000000704077c24 */ /* 0x000fe2000f8e0207 */
[----:B------:R-:W-:-:S03]  /*19d10*/  ULDC UR7, c[0x0][0x600] ;  /* 0x0001800000077ab9 */ /* 0x000fc60000000800 */
[----:B------:R-:W-:Y:S02]  /*19d20*/  IMAD R12, R12, UR7, R3 ;  /* 0x000000070c0c7c24 */ /* 0x000fe4000f8e0203 */
[----:B------:R-:W-:-:S03]  /*19d30*/  IMAD.MOV.U32 R3, RZ, RZ, 0x1 ;  /* 0x00000001ff037424 */ /* 0x000fc600078e00ff */
[----:B------:R-:W-:Y:S02]  /*19d40*/  SEL R2, R12, R7, P1 ;  /* 0x000000070c027207 */ /* 0x000fe40000800000 */
[----:B------:R-:W-:-:S07]  /*19d50*/  SEL R4, R7, R12, P3 ;  /* 0x0000000c07047207 */ /* 0x000fce0001800000 */
.L_x_527:
[----:B------:R-:W-:Y:S05]  /*19d60*/  BSYNC B1 ;  /* 0x0000000000017941 */ /* 0x000fea0003800000 */
.L_x_526:
[----:B------:R-:W-:-:S13]  /*19d70*/  LOP3.LUT P1, RZ, R3, 0xff, RZ, 0xc0, !PT ;  /* 0x000000ff03ff7812 */ /* 0x000fda000782c0ff */
[----:B------:R-:W-:Y:S05]  /*19d80*/  @P1 BRA `(.L_x_530) ;  /* 0xfffffff4000c1947 */ /* 0x000fea000383ffff */
[----:B------:R-:W-:Y:S05]  /*19d90*/  BSYNC B0 ;  /* 0x0000000000007941 */ /* 0x000fea0003800000 */
.L_x_518:
[----:B------:R-:W-:-:S03]  /*19da0*/  UMOV UR7, 0xffffffff ;  /* 0xffffffff00077882 */ /* 0x000fc60000000000 */
[----:B------:R-:W-:Y:S05]  /*19db0*/  BRA.DIV UR7, `(.L_x_531) ;  /* 0x0000000207fc7947 */ /* 0x000fea000b800000 */
[----:B------:R-:W-:-:S13]  /*19dc0*/  ELECT P6, URZ, PT ;  /* 0x00000000003f782f */ /* 0x000fda00038c0000 */
.L_x_544:
[----:B------:R-:W-:Y:S04]  /*19dd0*/  BSSY B0, `(.L_x_532) ;  /* 0x0000025000007945 */ /* 0x000fe80003800000 */
[----:B------:R-:W-:Y:S05]  /*19de0*/  @!P6 BRA `(.L_x_533) ;  /* 0x00000000008ce947 */ /* 0x000fea0003800000 */
[----:B------:R-:W2:Y:S02]  /*19df0*/  LDL R2, [R1+0x80] ;  /* 0x0000800001027983 */ /* 0x000ea40000100800 */
[----:B--2---:R-:W-:-:S13]  /*19e00*/  R2UR UR7, R2 ;  /* 0x00000000020772ca */ /* 0x004fda00000e0000 */
[----:B------:R-:W-:-:S04]  /*19e10*/  ULOP3.LUT UR7, UR7, 0x2, URZ, 0xfc, !UPT ;  /* 0x0000000207077892 */ /* 0x000fc8000f8efc3f */
[----:B------:R-:W-:-:S06]  /*19e20*/  UISETP.NE.AND UP0, UPT, UR7, 0x3, UPT ;  /* 0x000000030700788c */ /* 0x000fcc000bf05270 */
[----:B------:R-:W-:-:S13]  /*19e30*/  PLOP3.LUT P0, PT, PT, PT, UP0, 0x80, 0x0 ;  /* 0x000000000000781c */ /* 0x000fda0003f0f008 */
[----:B------:R-:W-:Y:S05]  /*19e40*/  @!P0 BRA `(.L_x_534) ;  /* 0x0000000000048947 */ /* 0x000fea0003800000 */
[----:B------:R-:W-:Y:S01]  /*19e50*/  BPT.TRAP 0x1 ;  /* 0x000000040000795c */ /* 0x000fe20000300000 */
.L_x_534:
[----:B------:R-:W0:Y:S01]  /*19e60*/  S2R R3, SR_CgaCtaId ;  /* 0x0000000000037919 */ /* 0x000e220000008800 */
[----:B------:R-:W-:-:S04]  /*19e70*/  MOV R2, 0x400 ;  /* 0x0000040000027802 */ /* 0x000fc80000000f00 */
[----:B0-----:R-:W-:Y:S02]  /*19e80*/  LEA R3, R3, R2, 0x18 ;  /* 0x0000000203037211 */ /* 0x001fe400078ec0ff */
[----:B------:R-:W-:-:S03]  /*19e90*/  SHF.L.U32 R2, R0, 0x1f, RZ ;  /* 0x0000001f00027819 */ /* 0x000fc600000006ff */
[----:B------:R-:W-:-:S05]  /*19ea0*/  VIADD R3, R3, 0x18 ;  /* 0x0000001803037836 */ /* 0x000fca0000000000 */
[----:B------:R-:W-:-:S04]  /*19eb0*/  LEA R5, R6, R3, 0x3 ;  /* 0x0000000306057211 */ /* 0x000fc800078e18ff */
[----:B------:R-:W0:Y:S02]  /*19ec0*/  SYNCS.PHASECHK.TRANS64.TRYWAIT P0, [R5+URZ], R2 ;  /* 0x00000002050075a7 */ /* 0x000e24000800017f */
[----:B0-----:R-:W-:Y:S05]  /*19ed0*/  @!P0 BRA `(.L_x_535) ;  /* 0x0000000000d48947 */ /* 0x001fea0003800000 */
.L_x_545:
[----:B------:R-:W-:-:S05]  /*19ee0*/  VIADD R6, R6, 0x1 ;  /* 0x0000000106067836 */ /* 0x000fca0000000000 */
[----:B------:R-:W-:-:S04]  /*19ef0*/  ISETP.NE.AND P0, PT, R6, 0x3, PT ;  /* 0x000000030600780c */ /* 0x000fc80003f05270 */
[----:B0-----:R-:W-:Y:S02]  /*19f00*/  SEL R5, RZ, 0x1, P0 ;  /* 0x00000001ff057807 */ /* 0x001fe40000000000 */
[----:B------:R-:W-:Y:S02]  /*19f10*/  SEL R6, R6, RZ, P0 ;  /* 0x000000ff06067207 */ /* 0x000fe40000000000 */
[----:B------:R-:W-:-:S03]  /*19f20*/  LOP3.LUT R5, R0, R5, RZ, 0x3c, !PT ;  /* 0x0000000500057212 */ /* 0x000fc600078e3cff */
[----:B------:R-:W-:Y:S01]  /*19f30*/  IMAD R7, R6, 0x8, R3 ;  /* 0x0000000806077824 */ /* 0x000fe200078e0203 */
[----:B------:R-:W-:-:S04]  /*19f40*/  SHF.L.U32 R0, R5, 0x1f, RZ ;  /* 0x0000001f05007819 */ /* 0x000fc800000006ff */
[----:B------:R-:W0:Y:S02]  /*19f50*/  SYNCS.PHASECHK.TRANS64.TRYWAIT P0, [R7+URZ], R0 ;  /* 0x00000000070075a7 */ /* 0x000e24000800017f */
[----:B0-----:R-:W-:Y:S05]  /*19f60*/  @!P0 BRA `(.L_x_536) ;  /* 0x0000000000c48947 */ /* 0x001fea0003800000 */
.L_x_546:
[----:B0-----:R-:W-:-:S05]  /*19f70*/  VIADD R0, R6, 0x1 ;  /* 0x0000000106007836 */ /* 0x001fca0000000000 */
[----:B------:R-:W-:-:S04]  /*19f80*/  ISETP.NE.AND P0, PT, R0, 0x3, PT ;  /* 0x000000030000780c */ /* 0x000fc80003f05270 */
[----:B------:R-:W-:Y:S02]  /*19f90*/  SEL R2, RZ, 0x1, P0 ;  /* 0x00000001ff027807 */ /* 0x000fe40000000000 */
[----:B------:R-:W-:Y:S02]  /*19fa0*/  SEL R0, R0, RZ, P0 ;  /* 0x000000ff00007207 */ /* 0x000fe40000000000 */
[----:B------:R-:W-:Y:S02]  /*19fb0*/  LOP3.LUT R2, R5, R2, RZ, 0x3c, !PT ;  /* 0x0000000205027212 */ /* 0x000fe400078e3cff */
[----:B------:R-:W-:Y:S02]  /*19fc0*/  LEA R3, R0, R3, 0x3 ;  /* 0x0000000300037211 */ /* 0x000fe400078e18ff */
[----:B------:R-:W-:-:S07]  /*19fd0*/  SHF.L.U32 R0, R2, 0x1f, RZ ;  /* 0x0000001f02007819 */ /* 0x000fce00000006ff */
.L_x_537:
[----:B0-----:R0:W1:Y:S02]  /*19fe0*/  SYNCS.PHASECHK.TRANS64.TRYWAIT P0, [R3+URZ], R0 ;  /* 0x00000000030075a7 */ /* 0x001064000800017f */
[----:B-1----:R-:W-:Y:S05]  /*19ff0*/  @!P0 NANOSLEEP.SYNCS 0x989680 ;  /* 0x009896800000895d */ /* 0x002fea0003900000 */
[----:B------:R-:W1:Y:S02]  /*1a000*/  @!P0 SYNCS.PHASECHK.TRANS64 P0, [R3+URZ], R0 ;  /* 0x00000000030085a7 */ /* 0x000e64000800007f */
[----:B-1----:R-:W-:Y:S05]  /*1a010*/  @!P0 BRA `(.L_x_537) ;  /* 0xfffffffc00f08947 */ /* 0x002fea000383ffff */
.L_x_533:
[----:B------:R-:W-:Y:S05]  /*1a020*/  BSYNC B0 ;  /* 0x0000000000007941 */ /* 0x000fea0003800000 */
.L_x_532:
[----:B------:R-:W-:Y:S05]  /*1a030*/  EXIT ;  /* 0x000000000000794d */ /* 0x000fea0003800000 */
.L_x_17:
[----:B-1----:R1:W2:Y:S02]  /*1a040*/  SYNCS.PHASECHK.TRANS64.TRYWAIT P1, [R3+URZ], R2 ;  /* 0x00000002030075a7 */ /* 0x0022a4000802017f */
[----:B--2---:R-:W-:Y:S05]  /*1a050*/  @!P1 NANOSLEEP.SYNCS 0x989680 ;  /* 0x009896800000995d */ /* 0x004fea0003900000 */
[----:B------:R-:W2:Y:S02]  /*1a060*/  @!P1 SYNCS.PHASECHK.TRANS64 P1, [R3+URZ], R2 ;  /* 0x00000002030095a7 */ /* 0x000ea4000802007f */
[----:B--2---:R-:W-:Y:S05]  /*1a070*/  @!P1 BRA `(.L_x_17) ;  /* 0xfffffffc00f09947 */ /* 0x004fea000383ffff */
[----:B------:R-:W-:Y:S05]  /*1a080*/  BRA `(.L_x_16) ;  /* 0xfffffe7400687947 */ /* 0x000fea000383ffff */
.L_x_22:
[----:B--2---:R2:W3:Y:S02]  /*1a090*/  SYNCS.PHASECHK.TRANS64.TRYWAIT P1, [R4+URZ], R5 ;  /* 0x00000005040075a7 */ /* 0x0044e4000802017f */
[----:B---3--:R-:W-:Y:S05]  /*1a0a0*/  @!P1 NANOSLEEP.SYNCS 0x989680 ;  /* 0x009896800000995d */ /* 0x008fea0003900000 */
[----:B------:R-:W3:Y:S02]  /*1a0b0*/  @!P1 SYNCS.PHASECHK.TRANS64 P1, [R4+URZ], R5 ;  /* 0x00000005040095a7 */ /* 0x000ee4000802007f */
[----:B---3--:R-:W-:Y:S05]  /*1a0c0*/  @!P1 BRA `(.L_x_22) ;  /* 0xfffffffc00f09947 */ /* 0x008fea000383ffff */
[----:B------:R-:W-:Y:S05]  /*1a0d0*/  BRA `(.L_x_21) ;  /* 0xfffffeb800b87947 */ /* 0x000fea000383ffff */
.L_x_519:
[----:B------:R-:W-:Y:S01]  /*1a0e0*/  BSSY B1, `(.L_x_538) ;  /* 0x0000006000017945 */ /* 0x000fe20003800000 */
[----:B------:R-:W-:-:S07]  /*1a0f0*/  IMAD.MOV.U32 R15, RZ, RZ, -0x1 ;  /* 0xffffffffff0f7424 */ /* 0x000fce00078e00ff */
[----:B------:R-:W-:Y:S05]  /*1a100*/  WARPSYNC.COLLECTIVE R15, `(.L_x_539) ;  /* 0x000000000f0c7348 */ /* 0x000fea0003c00000 */
[----:B------:R-:W-:Y:S02]  /*1a110*/  ELECT P6, UR62, PT ;  /* 0x00000000003e782f */ /* 0x000fe400038c0000 */
[----:B------:R-:W-:Y:S01]  /*1a120*/  MOV R14, UR62 ;  /* 0x0000003e000e7c02 */ /* 0x000fe20008000f00 */
[----:B------:R-:W-:Y:S10]  /*1a130*/  ENDCOLLECTIVE ;  /* 0x000000000000791b */ /* 0x000ff40003800000 */
.L_x_539:
[----:B------:R-:W-:Y:S05]  /*1a140*/  BSYNC B1 ;  /* 0x0000000000017941 */ /* 0x000fea0003800000 */
.L_x_538:
[----:B------:R-:W-:Y:S05]  /*1a150*/  BRA `(.L_x_540) ;  /* 0xfffffff000247947 */ /* 0x000fea000383ffff */
.L_x_522:
[----:B-1----:R1:W2:Y:S02]  /*1a160*/  SYNCS.PHASECHK.TRANS64.TRYWAIT P1, [R12+URZ+0x18], R7 ;  /* 0x000018070c0075a7 */ /* 0x0022a4000802017f */
[----:B--2---:R-:W-:Y:S05]  /*1a170*/  @!P1 NANOSLEEP.SYNCS 0x989680 ;  /* 0x009896800000995d */ /* 0x004fea0003900000 */
[----:B------:R-:W2:Y:S02]  /*1a180*/  @!P1 SYNCS.PHASECHK.TRANS64 P1, [R12+URZ+0x18], R7 ;  /* 0x000018070c0095a7 */ /* 0x000ea4000802007f */
[----:B--2---:R-:W-:Y:S05]  /*1a190*/  @!P1 BRA `(.L_x_522) ;  /* 0xfffffffc00f09947 */ /* 0x004fea000383ffff */
[----:B------:R-:W-:Y:S05]  /*1a1a0*/  BRA `(.L_x_541) ;  /* 0xfffffff000587947 */ /* 0x000fea000383ffff */
.L_x_531:
[----:B------:R-:W-:Y:S01]  /*1a1b0*/  BSSY B0, `(.L_x_542) ;  /* 0x0000006000007945 */ /* 0x000fe20003800000 */
[----:B------:R-:W-:-:S07]  /*1a1c0*/  IMAD.MOV.U32 R15, RZ, RZ, -0x1 ;  /* 0xffffffffff0f7424 */ /* 0x000fce00078e00ff */
[----:B------:R-:W-:Y:S05]  /*1a1d0*/  WARPSYNC.COLLECTIVE R15, `(.L_x_543) ;  /* 0x000000000f0c7348 */ /* 0x000fea0003c00000 */
[----:B------:R-:W-:Y:S02]  /*1a1e0*/  ELECT P6, UR62, PT ;  /* 0x00000000003e782f */ /* 0x000fe400038c0000 */
[----:B------:R-:W-:Y:S01]  /*1a1f0*/  MOV R14, UR62 ;  /* 0x0000003e000e7c02 */ /* 0x000fe20008000f00 */
[----:B------:R-:W-:Y:S10]  /*1a200*/  ENDCOLLECTIVE ;  /* 0x000000000000791b */ /* 0x000ff40003800000 */
.L_x_543:
[----:B------:R-:W-:Y:S05]  /*1a210*/  BSYNC B0 ;  /* 0x0000000000007941 */ /* 0x000fea0003800000 */
.L_x_542:
[----:B------:R-:W-:Y:S05]  /*1a220*/  BRA `(.L_x_544) ;  /* 0xfffffff800e87947 */ /* 0x000fea000383ffff */
.L_x_535:
[----:B0-----:R0:W1:Y:S02]  /*1a230*/  SYNCS.PHASECHK.TRANS64.TRYWAIT P0, [R5+URZ], R2 ;  /* 0x00000002050075a7 */ /* 0x001064000800017f */
[----:B-1----:R-:W-:Y:S05]  /*1a240*/  @!P0 NANOSLEEP.SYNCS 0x989680 ;  /* 0x009896800000895d */ /* 0x002fea0003900000 */
[----:B------:R-:W1:Y:S02]  /*1a250*/  @!P0 SYNCS.PHASECHK.TRANS64 P0, [R5+URZ], R2 ;  /* 0x00000002050085a7 */ /* 0x000e64000800007f */
[----:B-1----:R-:W-:Y:S05]  /*1a260*/  @!P0 BRA `(.L_x_535) ;  /* 0xfffffffc00f08947 */ /* 0x002fea000383ffff */
[----:B------:R-:W-:Y:S05]  /*1a270*/  BRA `(.L_x_545) ;  /* 0xfffffffc00187947 */ /* 0x000fea000383ffff */
.L_x_536:
[----:B0-----:R0:W1:Y:S02]  /*1a280*/  SYNCS.PHASECHK.TRANS64.TRYWAIT P0, [R7+URZ], R0 ;  /* 0x00000000070075a7 */ /* 0x001064000800017f */
[----:B-1----:R-:W-:Y:S05]  /*1a290*/  @!P0 NANOSLEEP.SYNCS 0x989680 ;  /* 0x009896800000895d */ /* 0x002fea0003900000 */
[----:B------:R-:W1:Y:S02]  /*1a2a0*/  @!P0 SYNCS.PHASECHK.TRANS64 P0, [R7+URZ], R0 ;  /* 0x00000000070085a7 */ /* 0x000e64000800007f */
[----:B-1----:R-:W-:Y:S05]  /*1a2b0*/  @!P0 BRA `(.L_x_536) ;  /* 0xfffffffc00f08947 */ /* 0x002fea000383ffff */
[----:B------:R-:W-:Y:S05]  /*1a2c0*/  BRA `(.L_x_546) ;  /* 0xfffffffc00287947 */ /* 0x000fea000383ffff */
.L_x_547:
[----:B------:R-:W-:-:S00]  /*1a2d0*/  BRA `(.L_x_547) ;  /* 0xfffffffc00fc7947 */ /* 0x000fc0000383ffff */
[----:B------:R-:W-:-:S00]  /*1a2e0*/  NOP ;  /* 0x0000000000007918 */ /* 0x000fc00000000000 */
        /* <DEDUP_REMOVED lines=9> */
.L_x_548:


//--------------------- .nv.global.init           --------------------------
	.section	.nv.global.init,"aw",@progbits
.nv.global.init:
	.type		$str$22,@object
	.size		$str$22,($str$23 - $str$22)
$str$22:
        /*0000*/ 	.byte	0x6b, 0x5f, 0x74, 0x69, 0x6c, 0x65, 0x5f, 0x63, 0x6f, 0x75, 0x6e, 0x74, 0x20, 0x3e, 0x3d, 0x20
        /*0010*/ 	.byte	0x31, 0x00
	.type		$str$23,@object
	.size		$str$23,(__unnamed_1 - $str$23)
$str$23:
        /*0012*/ 	.byte	0x2f, 0x74, 0x6d, 0x70, 0x2f, 0x63, 0x75, 0x74, 0x6c, 0x61, 0x73, 0x73, 0x5f, 0x73, 0x77, 0x65
        /*0022*/ 	.byte	0x65, 0x70, 0x5f, 0x73, 0x72, 0x63, 0x2f, 0x69, 0x6e, 0x63, 0x6c, 0x75, 0x64, 0x65, 0x2f, 0x63
        /*0032*/ 	.byte	0x75, 0x74, 0x6c, 0x61, 0x73, 0x73, 0x2f, 0x67, 0x65, 0x6d, 0x6d, 0x2f, 0x63, 0x6f, 0x6c, 0x6c
        /*0042*/ 	.byte	0x65, 0x63, 0x74, 0x69, 0x76, 0x65, 0x2f, 0x73, 0x6d, 0x39, 0x30, 0x5f, 0x6d, 0x6d, 0x61, 0x5f
        /*0052*/ 	.byte	0x74, 0x6d, 0x61, 0x5f, 0x67, 0x6d, 0x6d, 0x61, 0x5f, 0x73, 0x73, 0x5f, 0x77, 0x61, 0x72, 0x70
        /*0062*/ 	.byte	0x73, 0x70, 0x65, 0x63, 0x69, 0x61, 0x6c, 0x69, 0x7a, 0x65, 0x64, 0x2e, 0x68, 0x70, 0x70, 0x00
	.type		__unnamed_1,@object
	.size		__unnamed_1,(.L_0 - __unnamed_1)
__unnamed_1:
        /* <DEDUP_REMOVED lines=173> */
        /*0b42*/ 	.byte	0x69, 0x74, 0x79, 0x5d, 0x00
.L_0:


//--------------------- .nv.shared._ZN7cutlass13device_kernelINS_4gemm6kernel13GemmUniversalIN4cute5tupleIJiiiiEEENS1_10collective13CollectiveMmaINS1_34MainloopSm90TmaGmmaWarpSpecializedILi3ENS5_IJNS4_1CILi1EEESB_SB_EEENS1_35KernelTmaWarpSpecializedCooperativeEEENS5_IJNSA_ILi256EEENSA_ILi240EEENSA_ILi128EEEEEEaNS5_IJlSB_lEEEaSJ_NS4_8TiledMMAINS4_8MMA_AtomIJNS4_4SM904GMMA26MMA_64x16x32_S32S8S8_SS_TNEEEENS4_6LayoutINS5_IJNSA_ILi2EEESB_SB_EEENS5_IJSB_NSA_ILi0EEEST_EEEEENS5_IJNS4_10UnderscoreESW_SW_EEEEENS4_13SM90_TMA_LOADENS4_14ComposedLayoutINS4_7SwizzleILi3ELi4ELi3EEENS4_18smem_ptr_flag_bitsILi8EEENSQ_INS5_IJNSA_ILi8EEESH_EEENS5_IJSH_SB_EEEEEEEvNS4_8identityESZ_S19_vS1A_EENS_8epilogue10collective6detail29Sm90TmaWarpSpecializedAdapterINS1D_15DefaultEpilogueIaSJ_SJ_NS1C_6thread17LinearCombinationIaLi1EiiLNS1H_9ScaleType4KindE0ELNS_15FloatRoundStyleE2EaEENS1_15EpilogueDefaultEEEEEvvEEEEvNT_6ParamsE --------------------------
	.section	.nv.shared._ZN7cutlass13device_kernelINS_4gemm6kernel13GemmUniversalIN4cute5tupleIJiiiiEEENS1_10collective13CollectiveMmaINS1_34MainloopSm90TmaGmmaWarpSpecializedILi3ENS5_IJNS4_1CILi1EEESB_SB_EEENS1_35KernelTmaWarpSpecializedCooperativeEEENS5_IJNSA_ILi256EEENSA_ILi240EEENSA_ILi128EEEEEEaNS5_IJlSB_lEEEaSJ_NS4_8TiledMMAINS4_8MMA_AtomIJNS4_4SM904GMMA26MMA_64x16x32_S32S8S8_SS_TNEEEENS4_6LayoutINS5_IJNSA_ILi2EEESB_SB_EEENS5_IJSB_NSA_ILi0EEEST_EEEEENS5_IJNS4_10UnderscoreESW_SW_EEEEENS4_13SM90_TMA_LOADENS4_14ComposedLayoutINS4_7SwizzleILi3ELi4ELi3EEENS4_18smem_ptr_flag_bitsILi8EEENSQ_INS5_IJNSA_ILi8EEESH_EEENS5_IJSH_SB_EEEEEEEvNS4_8identityESZ_S19_vS1A_EENS_8epilogue10collective6detail29Sm90TmaWarpSpecializedAdapterINS1D_15DefaultEpilogueIaSJ_SJ_NS1C_6thread17LinearCombinationIaLi1EiiLNS1H_9ScaleType4KindE0ELNS_15FloatRoundStyleE2EaEENS1_15EpilogueDefaultEEEEEvvEEEEvNT_6ParamsE,"aw",@nobits
	.sectionflags	@""
	.align	16
	.zero		1024


//--------------------- .nv.shared.reserved.0     --------------------------
	.section	.nv.shared.reserved.0,"aw",@nobits
	.weak		__nv_reservedSMEM_offset_0_alias
	.size		__nv_reservedSMEM_offset_0_alias, 0, 0
	.other		__nv_reservedSMEM_offset_0_alias,@"STO_CUDA_RESERVED_SHARED STV_DEFAULT"
__nv_reservedSMEM_offset_0_alias:
	.zero		0


//--------------------- .nv.global                --------------------------
	.section	.nv.global,"aw",@nobits
.nv.global:
	.type		_ZN40_INTERNAL_3b4ab650_4_k_cu_ea431c0f_157744cute1_E,@object
	.size		_ZN40_INTERNAL_3b4ab650_4_k_cu_ea431c0f_157744cute1_E,(_ZN40_INTERNAL_3b4ab650_4_k_cu_ea431c0f_157744cuda3std3__45__cpo6cbeginE - _ZN40_INTERNAL_3b4ab650_4_k_cu_ea431c0f_157744cute1_E)
_ZN40_INTERNAL_3b4ab650_4_k_cu_ea431c0f_157744cute1_E:
	.zero		1
	.type		_ZN40_INTERNAL_3b4ab650_4_k_cu_ea431c0f_157744cuda3std3__45__cpo6cbeginE,@object
	.size		_ZN40_INTERNAL_3b4ab650_4_k_cu_ea431c0f_157744cuda3std3__45__cpo6cbeginE,(_ZN40_INTERNAL_3b4ab650_4_k_cu_ea431c0f_157744cuda3std3__48in_placeE - _ZN40_INTERNAL_3b4ab650_4_k_cu_ea431c0f_157744cuda3std3__45__cpo6cbeginE)
_ZN40_INTERNAL_3b4ab650_4_k_cu_ea431c0f_157744cuda3std3__45__cpo6cbeginE:
	.zero		1
	.type		_ZN40_INTERNAL_3b4ab650_4_k_cu_ea431c0f_157744cuda3std3__48in_placeE,@object
	.size		_ZN40_INTERNAL_3b4ab650_4_k_cu_ea431c0f_157744cuda3std3__48in_placeE,(_ZN40_INTERNAL_3b4ab650_4_k_cu_ea431c0f_157744cuda3std6ranges3__45__cpo9iter_moveE - _ZN40_INTERNAL_3b4ab650_4_k_cu_ea431c0f_157744cuda3std3__48in_placeE)
_ZN40_INTERNAL_3b4ab650_4_k_cu_ea431c0f_157744cuda3std3__48in_placeE:
	.zero		1
	.type		_ZN40_INTERNAL_3b4ab650_4_k_cu_ea431c0f_157744cuda3std6ranges3__45__cpo9iter_moveE,@object
	.size		_ZN40_INTERNAL_3b4ab650_4_k_cu_ea431c0f_157744cuda3std6ranges3__45__cpo9iter_moveE,(_ZN40_INTERNAL_3b4ab650_4_k_cu_ea431c0f_157744cuda3std3__45__cpo5beginE - _ZN40_INTERNAL_3b4ab650_4_k_cu_ea431c0f_157744cuda3std6ranges3__45__cpo9iter_moveE)
_ZN40_INTERNAL_3b4ab650_4_k_cu_ea431c0f_157744cuda3std6ranges3__45__cpo9iter_moveE:
	.zero		1
	.type		_ZN40_INTERNAL_3b4ab650_4_k_cu_ea431c0f_157744cuda3std3__45__cpo5beginE,@object
	.size		_ZN40_INTERNAL_3b4ab650_4_k_cu_ea431c0f_157744cuda3std3__45__cpo5beginE,(_ZN40_INTERNAL_3b4ab650_4_k_cu_ea431c0f_157744cuda3std3__442_GLOBAL__N__3b4ab650_4_k_cu_ea431c0f_157746ignoreE - _ZN40_INTERNAL_3b4ab650_4_k_cu_ea431c0f_157744cuda3std3__45__cpo5beginE)
_ZN40_INTERNAL_3b4ab650_4_k_cu_ea431c0f_157744cuda3std3__45__cpo5beginE:
	.zero		1
	.type		_ZN40_INTERNAL_3b4ab650_4_k_cu_ea431c0f_157744cuda3std3__442_GLOBAL__N__3b4ab650_4_k_cu_ea431c0f_157746ignoreE,@object
	.size		_ZN40_INTERNAL_3b4ab650_4_k_cu_ea431c0f_157744cuda3std3__442_GLOBAL__N__3b4ab650_4_k_cu_ea431c0f_157746ignoreE,(_ZN40_INTERNAL_3b4ab650_4_k_cu_ea431c0f_157744cute7productE - _ZN40_INTERNAL_3b4ab650_4_k_cu_ea431c0f_157744cuda3std3__442_GLOBAL__N__3b4ab650_4_k_cu_ea431c0f_157746ignoreE)
_ZN40_INTERNAL_3b4ab650_4_k_cu_ea431c0f_157744cuda3std3__442_GLOBAL__N__3b4ab650_4_k_cu_ea431c0f_157746ignoreE:
	.zero		1
	.type		_ZN40_INTERNAL_3b4ab650_4_k_cu_ea431c0f_157744cute7productE,@object
	.size		_ZN40_INTERNAL_3b4ab650_4_k_cu_ea431c0f_157744cute7productE,(_ZN40_INTERNAL_3b4ab650_4_k_cu_ea431c0f_157744cuda3std3__45__cpo3endE - _ZN40_INTERNAL_3b4ab650_4_k_cu_ea431c0f_157744cute7productE)
_ZN40_INTERNAL_3b4ab650_4_k_cu_ea431c0f_157744cute7productE:
	.zero		1
	.type		_ZN40_INTERNAL_3b4ab650_4_k_cu_ea431c0f_157744cuda3std3__45__cpo3endE,@object
	.size		_ZN40_INTERNAL_3b4ab650_4_k_cu_ea431c0f_157744cuda3std3__45__cpo3endE,(_ZN40_INTERNAL_3b4ab650_4_k_cu_ea431c0f_157744cuda3std3__419piecewise_constructE - _ZN40_INTERNAL_3b4ab650_4_k_cu_ea431c0f_157744cuda3std3__45__cpo3endE)
_ZN40_INTERNAL_3b4ab650_4_k_cu_ea431c0f_157744cuda3std3__45__cpo3endE:
	.zero		1
	.type		_ZN40_INTERNAL_3b4ab650_4_k_cu_ea431c0f_157744cuda3std3__419piecewise_constructE,@object
	.size		_ZN40_INTERNAL_3b4ab650_4_k_cu_ea431c0f_157744cuda3std3__419piecewise_constructE,(_ZN40_INTERNAL_3b4ab650_4_k_cu_ea431c0f_157744cuda3std3__45__cpo4cendE - _ZN40_INTERNAL_3b4ab650_4_k_cu_ea431c0f_157744cuda3std3__419piecewise_constructE)
_ZN40_INTERNAL_3b4ab650_4_k_cu_ea431c0f_157744cuda3std3__419piecewise_constructE:
	.zero		1
	.type		_ZN40_INTERNAL_3b4ab650_4_k_cu_ea431c0f_157744cuda3std3__45__cpo4cendE,@object
	.size		_ZN40_INTERNAL_3b4ab650_4_k_cu_ea431c0f_157744cuda3std3__45__cpo4cendE,(_ZN40_INTERNAL_3b4ab650_4_k_cu_ea431c0f_157744cuda3std6ranges3__45__cpo4swapE - _ZN40_INTERNAL_3b4ab650_4_k_cu_ea431c0f_157744cuda3std3__45__cpo4cendE)
_ZN40_INTERNAL_3b4ab650_4_k_cu_ea431c0f_157744cuda3std3__45__cpo4cendE:
	.zero		1
	.type		_ZN40_INTERNAL_3b4ab650_4_k_cu_ea431c0f_157744cuda3std6ranges3__45__cpo4swapE,@object
	.size		_ZN40_INTERNAL_3b4ab650_4_k_cu_ea431c0f_157744cuda3std6ranges3__45__cpo4swapE,(.L_8 - _ZN40_INTERNAL_3b4ab650_4_k_cu_ea431c0f_157744cuda3std6ranges3__45__cpo4swapE)
_ZN40_INTERNAL_3b4ab650_4_k_cu_ea431c0f_157744cuda3std6ranges3__45__cpo4swapE:
	.zero		1
.L_8:


//--------------------- .nv.constant0._ZN7cutlass13device_kernelINS_4gemm6kernel13GemmUniversalIN4cute5tupleIJiiiiEEENS1_10collective13CollectiveMmaINS1_34MainloopSm90TmaGmmaWarpSpecializedILi3ENS5_IJNS4_1CILi1EEESB_SB_EEENS1_35KernelTmaWarpSpecializedCooperativeEEENS5_IJNSA_ILi256EEENSA_ILi240EEENSA_ILi128EEEEEEaNS5_IJlSB_lEEEaSJ_NS4_8TiledMMAINS4_8MMA_AtomIJNS4_4SM904GMMA26MMA_64x16x32_S32S8S8_SS_TNEEEENS4_6LayoutINS5_IJNSA_ILi2EEESB_SB_EEENS5_IJSB_NSA_ILi0EEEST_EEEEENS5_IJNS4_10UnderscoreESW_SW_EEEEENS4_13SM90_TMA_LOADENS4_14ComposedLayoutINS4_7SwizzleILi3ELi4ELi3EEENS4_18smem_ptr_flag_bitsILi8EEENSQ_INS5_IJNSA_ILi8EEESH_EEENS5_IJSH_SB_EEEEEEEvNS4_8identityESZ_S19_vS1A_EENS_8epilogue10collective6detail29Sm90TmaWarpSpecializedAdapterINS1D_15DefaultEpilogueIaSJ_SJ_NS1C_6thread17LinearCombinationIaLi1EiiLNS1H_9ScaleType4KindE0ELNS_15FloatRoundStyleE2EaEENS1_15EpilogueDefaultEEEEEvvEEEEvNT_6ParamsE --------------------------
	.section	.nv.constant0._ZN7cutlass13device_kernelINS_4gemm6kernel13GemmUniversalIN4cute5tupleIJiiiiEEENS1_10collective13CollectiveMmaINS1_34MainloopSm90TmaGmmaWarpSpecializedILi3ENS5_IJNS4_1CILi1EEESB_SB_EEENS1_35KernelTmaWarpSpecializedCooperativeEEENS5_IJNSA_ILi256EEENSA_ILi240EEENSA_ILi128EEEEEEaNS5_IJlSB_lEEEaSJ_NS4_8TiledMMAINS4_8MMA_AtomIJNS4_4SM904GMMA26MMA_64x16x32_S32S8S8_SS_TNEEEENS4_6LayoutINS5_IJNSA_ILi2EEESB_SB_EEENS5_IJSB_NSA_ILi0EEEST_EEEEENS5_IJNS4_10UnderscoreESW_SW_EEEEENS4_13SM90_TMA_LOADENS4_14ComposedLayoutINS4_7SwizzleILi3ELi4ELi3EEENS4_18smem_ptr_flag_bitsILi8EEENSQ_INS5_IJNSA_ILi8EEESH_EEENS5_IJSH_SB_EEEEEEEvNS4_8identityESZ_S19_vS1A_EENS_8epilogue10collective6detail29Sm90TmaWarpSpecializedAdapterINS1D_15DefaultEpilogueIaSJ_SJ_NS1C_6thread17LinearCombinationIaLi1EiiLNS1H_9ScaleType4KindE0ELNS_15FloatRoundStyleE2EaEENS1_15EpilogueDefaultEEEEEvvEEEEvNT_6ParamsE,"a",@progbits
	.sectionflags	@""
	.align	4
.nv.constant0._ZN7cutlass13device_kernelINS_4gemm6kernel13GemmUniversalIN4cute5tupleIJiiiiEEENS1_10collective13CollectiveMmaINS1_34MainloopSm90TmaGmmaWarpSpecializedILi3ENS5_IJNS4_1CILi1EEESB_SB_EEENS1_35KernelTmaWarpSpecializedCooperativeEEENS5_IJNSA_ILi256EEENSA_ILi240EEENSA_ILi128EEEEEEaNS5_IJlSB_lEEEaSJ_NS4_8TiledMMAINS4_8MMA_AtomIJNS4_4SM904GMMA26MMA_64x16x32_S32S8S8_SS_TNEEEENS4_6LayoutINS5_IJNSA_ILi2EEESB_SB_EEENS5_IJSB_NSA_ILi0EEEST_EEEEENS5_IJNS4_10UnderscoreESW_SW_EEEEENS4_13SM90_TMA_LOADENS4_14ComposedLayoutINS4_7SwizzleILi3ELi4ELi3EEENS4_18smem_ptr_flag_bitsILi8EEENSQ_INS5_IJNSA_ILi8EEESH_EEENS5_IJSH_SB_EEEEEEEvNS4_8identityESZ_S19_vS1A_EENS_8epilogue10collective6detail29Sm90TmaWarpSpecializedAdapterINS1D_15DefaultEpilogueIaSJ_SJ_NS1C_6thread17LinearCombinationIaLi1EiiLNS1H_9ScaleType4KindE0ELNS_15FloatRoundStyleE2EaEENS1_15EpilogueDefaultEEEEEvvEEEEvNT_6ParamsE:
	.zero		1664


//--------------------- SYMBOLS --------------------------

	.type		.nv.reservedSmem.offset0,@object
	.size		.nv.reservedSmem.offset0,0x4
	.type		__assertfail,@function
